# CuTe-DSL kernel — source=cudnn_frontend_dsl family=grouped_gemm_swiglu
# config = {"ab_dtype": "Float4E2M1FN", "sf_vec": 32, "d_dtype": "Float4E2M1FN", "vector_f32": false, "mma_mn": [128, 128], "cluster_mn": [2, 1]}


// ===== COMPILED SASS (sm_100a) =====

	.target	sm_100a

	.elftype	@"ET_EXEC"


//--------------------- .note.nv.tkinfo           --------------------------
	.section	.note.nv.tkinfo,"",@"SHT_NOTE"
	.sectionflags	@"SHF_NOTE_NV_TKINFO"
	.tkinfo
        /*0018*/ 	.word	0x00000081
        /*0030*/ 	.string	""
        /*0030*/ 	.string	"ptxas"
        /*0030*/ 	.string	"Cuda compilation tools, release 12.9, V12.9.83"
        /*0030*/ 	.string	"Build system must define TOOLS_VERSION_EXTENDED"
        /*0030*/ 	.string	"-O 3 -arch sm_100a "



//--------------------- .note.nv.cuver            --------------------------
	.section	.note.nv.cuver,"",@"SHT_NOTE"
	.sectionflags	@"SHF_NOTE_NV_CUVER"
        /*0018*/ 	.short	0x0001
        /*001a*/ 	.short	0x0064
        /*001c*/ 	.short	0x0001
        /*001e*/ 	.short	0x0000
        /*0020*/ 	.short	0x0001
        /*0022*/ 	.short	0x0000


//--------------------- .nv.info                  --------------------------
	.section	.nv.info,"",@"SHT_CUDA_INFO"
	.align	4


	//----- nvinfo : EIATTR_REGCOUNT
	.align		4
        /*0000*/ 	.byte	0x04, 0x2f
        /*0002*/ 	.short	(.L_4 - .L_3)
	.align		4
.L_3:
        /*0004*/ 	.word	index@(kernel_cutlass_kernel_cudnngrouped_gemmgrouped_gemm_swiglugrouped_gemm_swiglu_quantBlockScaledContiguousGroupedGemmKernel_object_at__TiledMMA_ThrLayoutVMNK11110000_PermutationMNK____MMAAt_0)
        /*0008*/ 	.word	0x00000083


	//----- nvinfo : EIATTR_FRAME_SIZE
	.align		4
.L_4:
        /*000c*/ 	.byte	0x04, 0x11
        /*000e*/ 	.short	(.L_6 - .L_5)
	.align		4
.L_5:
        /*0010*/ 	.word	index@($__internal_2_$__cuda_sm10x_tcgen05_guardrail_trap_unallocated_columns_being_dealloced)
        /*0014*/ 	.word	0x00000000


	//----- nvinfo : EIATTR_FRAME_SIZE
	.align		4
.L_6:
        /*0018*/ 	.byte	0x04, 0x11
        /*001a*/ 	.short	(.L_8 - .L_7)
	.align		4
.L_7:
        /*001c*/ 	.word	index@($__internal_1_$__cuda_sm10x_tcgen05_guardrail_trap_phase_invalid_during_alloc)
        /*0020*/ 	.word	0x00000000


	//----- nvinfo : EIATTR_FRAME_SIZE
	.align		4
.L_8:
        /*0024*/ 	.byte	0x04, 0x11
        /*0026*/ 	.short	(.L_10 - .L_9)
	.align		4
.L_9:
        /*0028*/ 	.word	index@($__internal_0_$__cuda_sm10x_tcgen05_guardrail_trap_col_being_dealloced_not_returned_by_alloc)
        /*002c*/ 	.word	0x00000000


	//----- nvinfo : EIATTR_FRAME_SIZE
	.align		4
.L_10:
        /*0030*/ 	.byte	0x04, 0x11
        /*0032*/ 	.short	(.L_12 - .L_11)
	.align		4
.L_11:
        /*0034*/ 	.word	index@(kernel_cutlass_kernel_cudnngrouped_gemmgrouped_gemm_swiglugrouped_gemm_swiglu_quantBlockScaledContiguousGroupedGemmKernel_object_at__TiledMMA_ThrLayoutVMNK11110000_PermutationMNK____MMAAt_0)
        /*0038*/ 	.word	0x00000000


	//----- nvinfo : EIATTR_MIN_STACK_SIZE
	.align		4
.L_12:
        /*003c*/ 	.byte	0x04, 0x12
        /*003e*/ 	.short	(.L_14 - .L_13)
	.align		4
.L_13:
        /*0040*/ 	.word	index@(kernel_cutlass_kernel_cudnngrouped_gemmgrouped_gemm_swiglugrouped_gemm_swiglu_quantBlockScaledContiguousGroupedGemmKernel_object_at__TiledMMA_ThrLayoutVMNK11110000_PermutationMNK____MMAAt_0)
        /*0044*/ 	.word	0x00000000
.L_14:


//--------------------- .nv.info.kernel_cutlass_kernel_cudnngrouped_gemmgrouped_gemm_swiglugrouped_gemm_swiglu_quantBlockScaledContiguousGroupedGemmKernel_object_at__TiledMMA_ThrLayoutVMNK11110000_PermutationMNK____MMAAt_0 --------------------------
	.section	.nv.info.kernel_cutlass_kernel_cudnngrouped_gemmgrouped_gemm_swiglugrouped_gemm_swiglu_quantBlockScaledContiguousGroupedGemmKernel_object_at__TiledMMA_ThrLayoutVMNK11110000_PermutationMNK____MMAAt_0,"",@"SHT_CUDA_INFO"
	.sectionflags	@""
	.align	4


	//----- nvinfo : EIATTR_CUDA_API_VERSION
	.align		4
        /*0000*/ 	.byte	0x04, 0x37
        /*0002*/ 	.short	(.L_16 - .L_15)
.L_15:
        /*0004*/ 	.word	0x00000081


	//----- nvinfo : EIATTR_KPARAM_INFO
	.align		4
.L_16:
        /*0008*/ 	.byte	0x04, 0x17
        /*000a*/ 	.short	(.L_18 - .L_17)
.L_17:
        /*000c*/ 	.word	0x00000000
        /*0010*/ 	.short	0x000f
        /*0012*/ 	.short	0x03f8
        /*0014*/ 	.byte	0x00, 0xf0, 0x31, 0x00


	//----- nvinfo : EIATTR_KPARAM_INFO
	.align		4
.L_18:
        /*0018*/ 	.byte	0x04, 0x17
        /*001a*/ 	.short	(.L_20 - .L_19)
.L_19:
        /*001c*/ 	.word	0x00000000
        /*0020*/ 	.short	0x000e
        /*0022*/ 	.short	0x03ec
        /*0024*/ 	.byte	0x00, 0xf0, 0x31, 0x00


	//----- nvinfo : EIATTR_KPARAM_INFO
	.align		4
.L_20:
        /*0028*/ 	.byte	0x04, 0x17
        /*002a*/ 	.short	(.L_22 - .L_21)
.L_21:
        /*002c*/ 	.word	0x00000000
        /*0030*/ 	.short	0x000d
        /*0032*/ 	.short	0x03e0
        /*0034*/ 	.byte	0x00, 0xf0, 0x31, 0x00


	//----- nvinfo : EIATTR_KPARAM_INFO
	.align		4
.L_22:
        /*0038*/ 	.byte	0x04, 0x17
        /*003a*/ 	.short	(.L_24 - .L_23)
.L_23:
        /*003c*/ 	.word	0x00000000
        /*0040*/ 	.short	0x000c
        /*0042*/ 	.short	0x03d8
        /*0044*/ 	.byte	0x00, 0xf0, 0x21, 0x00


	//----- nvinfo : EIATTR_KPARAM_INFO
	.align		4
.L_24:
        /*0048*/ 	.byte	0x04, 0x17
        /*004a*/ 	.short	(.L_26 - .L_25)
.L_25:
        /*004c*/ 	.word	0x00000000
        /*0050*/ 	.short	0x000b
        /*0052*/ 	.short	0x03d0
        /*0054*/ 	.byte	0x00, 0xf0, 0x21, 0x00


	//----- nvinfo : EIATTR_KPARAM_INFO
	.align		4
.L_26:
        /*0058*/ 	.byte	0x04, 0x17
        /*005a*/ 	.short	(.L_28 - .L_27)
.L_27:
        /*005c*/ 	.word	0x00000000
        /*0060*/ 	.short	0x000a
        /*0062*/ 	.short	0x03c8
        /*0064*/ 	.byte	0x00, 0xf0, 0x21, 0x00


	//----- nvinfo : EIATTR_KPARAM_INFO
	.align		4
.L_28:
        /*0068*/ 	.byte	0x04, 0x17
        /*006a*/ 	.short	(.L_30 - .L_29)
.L_29:
        /*006c*/ 	.word	0x00000000
        /*0070*/ 	.short	0x0009
        /*0072*/ 	.short	0x03c0
        /*0074*/ 	.byte	0x00, 0xf0, 0x21, 0x00


	//----- nvinfo : EIATTR_KPARAM_INFO
	.align		4
.L_30:
        /*0078*/ 	.byte	0x04, 0x17
        /*007a*/ 	.short	(.L_32 - .L_31)
.L_31:
        /*007c*/ 	.word	0x00000000
        /*0080*/ 	.short	0x0008
        /*0082*/ 	.short	0x0340
        /*0084*/ 	.byte	0x00, 0xf0, 0x01, 0x02


	//----- nvinfo : EIATTR_KPARAM_INFO
	.align		4
.L_32:
        /*0088*/ 	.byte	0x04, 0x17
        /*008a*/ 	.short	(.L_34 - .L_33)
.L_33:
        /*008c*/ 	.word	0x00000000
        /*0090*/ 	.short	0x0007
        /*0092*/ 	.short	0x02c0
        /*0094*/ 	.byte	0x00, 0xf0, 0x01, 0x02


	//----- nvinfo : EIATTR_KPARAM_INFO
	.align		4
.L_34:
        /*0098*/ 	.byte	0x04, 0x17
        /*009a*/ 	.short	(.L_36 - .L_35)
.L_35:
        /*009c*/ 	.word	0x00000000
        /*00a0*/ 	.short	0x0006
        /*00a2*/ 	.short	0x0240
        /*00a4*/ 	.byte	0x00, 0xf0, 0x01, 0x02


	//----- nvinfo : EIATTR_KPARAM_INFO
	.align		4
.L_36:
        /*00a8*/ 	.byte	0x04, 0x17
        /*00aa*/ 	.short	(.L_38 - .L_37)
.L_37:
        /*00ac*/ 	.word	0x00000000
        /*00b0*/ 	.short	0x0005
        /*00b2*/ 	.short	0x01c0
        /*00b4*/ 	.byte	0x00, 0xf0, 0x01, 0x02


	//----- nvinfo : EIATTR_KPARAM_INFO
	.align		4
.L_38:
        /*00b8*/ 	.byte	0x04, 0x17
        /*00ba*/ 	.short	(.L_40 - .L_39)
.L_39:
        /*00bc*/ 	.word	0x00000000
        /*00c0*/ 	.short	0x0004
        /*00c2*/ 	.short	0x0140
        /*00c4*/ 	.byte	0x00, 0xf0, 0x01, 0x02


	//----- nvinfo : EIATTR_KPARAM_INFO
	.align		4
.L_40:
        /*00c8*/ 	.byte	0x04, 0x17
        /*00ca*/ 	.short	(.L_42 - .L_41)
.L_41:
        /*00cc*/ 	.word	0x00000000
        /*00d0*/ 	.short	0x0003
        /*00d2*/ 	.short	0x00c0
        /*00d4*/ 	.byte	0x00, 0xf0, 0x01, 0x02


	//----- nvinfo : EIATTR_KPARAM_INFO
	.align		4
.L_42:
        /*00d8*/ 	.byte	0x04, 0x17
        /*00da*/ 	.short	(.L_44 - .L_43)
.L_43:
        /*00dc*/ 	.word	0x00000000
        /*00e0*/ 	.short	0x0002
        /*00e2*/ 	.short	0x0040
        /*00e4*/ 	.byte	0x00, 0xf0, 0x01, 0x02


	//----- nvinfo : EIATTR_KPARAM_INFO
	.align		4
.L_44:
        /*00e8*/ 	.byte	0x04, 0x17
        /*00ea*/ 	.short	(.L_46 - .L_45)
.L_45:
        /*00ec*/ 	.word	0x00000000
        /*00f0*/ 	.short	0x0001
        /*00f2*/ 	.short	0x000c
        /*00f4*/ 	.byte	0x00, 0xf0, 0x31, 0x00


	//----- nvinfo : EIATTR_KPARAM_INFO
	.align		4
.L_46:
        /*00f8*/ 	.byte	0x04, 0x17
        /*00fa*/ 	.short	(.L_48 - .L_47)
.L_47:
        /*00fc*/ 	.word	0x00000000
        /*0100*/ 	.short	0x0000
        /*0102*/ 	.short	0x0000
        /*0104*/ 	.byte	0x00, 0xf0, 0x31, 0x00


	//----- nvinfo : EIATTR_AT_ENTRY_FRAGMENTS
	.align		4
.L_48:
        /*0108*/ 	.byte	0x04, 0x4f
        /*010a*/ 	.short	(.L_50 - .L_49)


	//   ....[0]....
.L_49:
        /*010c*/ 	.word	0x00000004


	//----- nvinfo : EIATTR_RESERVED_SMEM_USED
	.align		4
.L_50:
        /*0110*/ 	.byte	0x01, 0x41
	.zero		2


	//----- nvinfo : EIATTR_SPARSE_MMA_MASK
	.align		4
        /*0114*/ 	.byte	0x03, 0x50
        /*0116*/ 	.short	0x0000


	//----- nvinfo : EIATTR_TCGEN05_1CTA_USED
	.align		4
        /*0118*/ 	.byte	0x01, 0x51
	.zero		2


	//----- nvinfo : EIATTR_MAXREG_COUNT
	.align		4
        /*011c*/ 	.byte	0x03, 0x1b
        /*011e*/ 	.short	0x00ff


	//----- nvinfo : EIATTR_NUM_BARRIERS
	.align		4
        /*0120*/ 	.byte	0x02, 0x4c
        /*0122*/ 	.byte	0x05
	.zero		1


	//----- nvinfo : EIATTR_INT_WARP_WIDE_INSTR_OFFSETS
	.align		4
        /*0124*/ 	.byte	0x04, 0x31
        /*0126*/ 	.short	(.L_52 - .L_51)


	//   ....[0]....
.L_51:
        /*0128*/ 	.word	0x00005090


	//   ....[1]....
        /*012c*/ 	.word	0x000050d0


	//----- nvinfo : EIATTR_COOP_GROUP_MASK_REGIDS
	.align		4
.L_52:
        /*0130*/ 	.byte	0x04, 0x29
        /*0132*/ 	.short	(.L_54 - .L_53)


	//   ....[0]....
.L_53:
        /*0134*/ 	.word	0xffffffff


	//   ....[1]....
        /*0138*/ 	.word	0xffffffff


	//   ....[2]....
        /*013c*/ 	.word	0xffffffff


	//   ....[3]....
        /*0140*/ 	.word	0xffffffff


	//   ....[4]....
        /*0144*/ 	.word	0xffffffff


	//   ....[5]....
        /*0148*/ 	.word	0xffffffff


	//   ....[6]....
        /*014c*/ 	.word	0xffffffff


	//   ....[7]....
        /*0150*/ 	.word	0xffffffff


	//   ....[8]....
        /*0154*/ 	.word	0xffffffff


	//   ....[9]....
        /*0158*/ 	.word	0xffffffff


	//   ....[10]....
        /*015c*/ 	.word	0xffffffff


	//   ....[11]....
        /*0160*/ 	.word	0xffffffff


	//----- nvinfo : EIATTR_COOP_GROUP_INSTR_OFFSETS
	.align		4
.L_54:
        /*0164*/ 	.byte	0x04, 0x28
        /*0166*/ 	.short	(.L_56 - .L_55)


	//   ....[0]....
.L_55:
        /*0168*/ 	.word	0x00000140


	//   ....[1]....
        /*016c*/ 	.word	0x000004c0


	//   ....[2]....
        /*0170*/ 	.word	0x00000670


	//   ....[3]....
        /*0174*/ 	.word	0x00000830


	//   ....[4]....
        /*0178*/ 	.word	0x00000be0


	//   ....[5]....
        /*017c*/ 	.word	0x00000e40


	//   ....[6]....
        /*0180*/ 	.word	0x00000ea0


	//   ....[7]....
        /*0184*/ 	.word	0x00002810


	//   ....[8]....
        /*0188*/ 	.word	0x00002ad0


	//   ....[9]....
        /*018c*/ 	.word	0x00004c70


	//   ....[10]....
        /*0190*/ 	.word	0x00004f30


	//   ....[11]....
        /*0194*/ 	.word	0x00005180


	//----- nvinfo : EIATTR_VRC_CTA_INIT_COUNT
	.align		4
.L_56:
        /*0198*/ 	.byte	0x02, 0x4a
        /*019a*/ 	.byte	0x80
	.zero		1


	//----- nvinfo : EIATTR_MBARRIER_INSTR_OFFSETS
	.align		4
        /*019c*/ 	.byte	0x04, 0x39
        /*019e*/ 	.short	(.L_58 - .L_57)


	//   ....[0]....
.L_57:
        /*01a0*/ 	.word	0x000003b0
        /*01a4*/ 	.word	0x000000ff
        /*01a8*/ 	.word	0x00000000
        /*01ac*/ 	.short	0x0100
        /*01ae*/ 	.byte	0x05
	.zero		1


	//   ....[1]....
        /*01b0*/ 	.word	0x000003c0
        /*01b4*/ 	.word	0x000000ff
        /*01b8*/ 	.word	0x00000008
        /*01bc*/ 	.short	0x0100
        /*01be*/ 	.byte	0x05
	.zero		1


	//   ....[2]....
        /*01c0*/ 	.word	0x000003d0
        /*01c4*/ 	.word	0x000000ff
        /*01c8*/ 	.word	0x00000010
        /*01cc*/ 	.short	0x0100
        /*01ce*/ 	.byte	0x05
	.zero		1


	//   ....[3]....
        /*01d0*/ 	.word	0x000003e0
        /*01d4*/ 	.word	0x000000ff
        /*01d8*/ 	.word	0x00000018
        /*01dc*/ 	.short	0x0100
        /*01de*/ 	.byte	0x05
	.zero		1


	//   ....[4]....
        /*01e0*/ 	.word	0x000003f0
        /*01e4*/ 	.word	0x000000ff
        /*01e8*/ 	.word	0x00000020
        /*01ec*/ 	.short	0x0100
        /*01ee*/ 	.byte	0x05
	.zero		1


	//   ....[5]....
        /*01f0*/ 	.word	0x00000400
        /*01f4*/ 	.word	0x000000ff
        /*01f8*/ 	.word	0x00000028
        /*01fc*/ 	.short	0x0100
        /*01fe*/ 	.byte	0x05
	.zero		1


	//   ....[6]....
        /*0200*/ 	.word	0x00000410
        /*0204*/ 	.word	0x000000ff
        /*0208*/ 	.word	0x00000030
        /*020c*/ 	.short	0x0100
        /*020e*/ 	.byte	0x05
	.zero		1


	//   ....[7]....
        /*0210*/ 	.word	0x00000420
        /*0214*/ 	.word	0x000000ff
        /*0218*/ 	.word	0x00000038
        /*021c*/ 	.short	0x0100
        /*021e*/ 	.byte	0x05
	.zero		1


	//   ....[8]....
        /*0220*/ 	.word	0x00000430
        /*0224*/ 	.word	0x000000ff
        /*0228*/ 	.word	0x00000040
        /*022c*/ 	.short	0x0100
        /*022e*/ 	.byte	0x05
	.zero		1


	//   ....[9]....
        /*0230*/ 	.word	0x00000440
        /*0234*/ 	.word	0x000000ff
        /*0238*/ 	.word	0x00000048
        /*023c*/ 	.short	0x0100
        /*023e*/ 	.byte	0x05
	.zero		1


	//   ....[10]....
        /*0240*/ 	.word	0x00000450
        /*0244*/ 	.word	0x000000ff
        /*0248*/ 	.word	0x00000050
        /*024c*/ 	.short	0x0100
        /*024e*/ 	.byte	0x05
	.zero		1


	//   ....[11]....
        /*0250*/ 	.word	0x00000460
        /*0254*/ 	.word	0x000000ff
        /*0258*/ 	.word	0x00000058
        /*025c*/ 	.short	0x0100
        /*025e*/ 	.byte	0x05
	.zero		1


	//   ....[12]....
        /*0260*/ 	.word	0x000005e0
        /*0264*/ 	.word	0x000000ff
        /*0268*/ 	.word	0x00000060
        /*026c*/ 	.short	0x0100
        /*026e*/ 	.byte	0x06
	.zero		1


	//   ....[13]....
        /*0270*/ 	.word	0x000005f0
        /*0274*/ 	.word	0x000000ff
        /*0278*/ 	.word	0x00000068
        /*027c*/ 	.short	0x0100
        /*027e*/ 	.byte	0x06
	.zero		1


	//   ....[14]....
        /*0280*/ 	.word	0x00000600
        /*0284*/ 	.word	0x000000ff
        /*0288*/ 	.word	0x00000070
        /*028c*/ 	.short	0x0100
        /*028e*/ 	.byte	0x06
	.zero		1


	//   ....[15]....
        /*0290*/ 	.word	0x00000610
        /*0294*/ 	.word	0x000000ff
        /*0298*/ 	.word	0x00000078
        /*029c*/ 	.short	0x0100
        /*029e*/ 	.byte	0x06
	.zero		1


	//   ....[16]....
        /*02a0*/ 	.word	0x00000790
        /*02a4*/ 	.word	0x000000ff
        /*02a8*/ 	.word	0x00000080
        /*02ac*/ 	.short	0x0100
        /*02ae*/ 	.byte	0x06
	.zero		1


	//   ....[17]....
        /*02b0*/ 	.word	0x000007a0
        /*02b4*/ 	.word	0x000000ff
        /*02b8*/ 	.word	0x00000088
        /*02bc*/ 	.short	0x0100
        /*02be*/ 	.byte	0x06
	.zero		1


	//   ....[18]....
        /*02c0*/ 	.word	0x000007b0
        /*02c4*/ 	.word	0x000000ff
        /*02c8*/ 	.word	0x00000090
        /*02cc*/ 	.short	0x0100
        /*02ce*/ 	.byte	0x06
	.zero		1


	//   ....[19]....
        /*02d0*/ 	.word	0x000007c0
        /*02d4*/ 	.word	0x000000ff
        /*02d8*/ 	.word	0x00000098
        /*02dc*/ 	.short	0x0100
        /*02de*/ 	.byte	0x06
	.zero		1


	//   ....[20]....
        /*02e0*/ 	.word	0x00000f00
        /*02e4*/ 	.word	0x0000000e
        /*02e8*/ 	.word	0x00000090
        /*02ec*/ 	.short	0x010a
        /*02ee*/ 	.byte	0xff
	.zero		1


	//   ....[21]....
        /*02f0*/ 	.word	0x00000fe0
        /*02f4*/ 	.word	0x0000000e
        /*02f8*/ 	.word	0x00000080
        /*02fc*/ 	.short	0x0101
        /*02fe*/ 	.byte	0xff
	.zero		1


	//   ....[22]....
        /*0300*/ 	.word	0x00001210
        /*0304*/ 	.word	0x00000002
        /*0308*/ 	.word	0x00000090
        /*030c*/ 	.short	0x010a
        /*030e*/ 	.byte	0xff
	.zero		1


	//   ....[23]....
        /*0310*/ 	.word	0x00001330
        /*0314*/ 	.word	0x00000002
        /*0318*/ 	.word	0x00000080
        /*031c*/ 	.short	0x0101
        /*031e*/ 	.byte	0xff
	.zero		1


	//   ....[24]....
        /*0320*/ 	.word	0x00001340
        /*0324*/ 	.word	0x00000003
        /*0328*/ 	.word	0x00000090
        /*032c*/ 	.short	0x010a
        /*032e*/ 	.byte	0xff
	.zero		1


	//   ....[25]....
        /*0330*/ 	.word	0x000013a0
        /*0334*/ 	.word	0x000000ff
        /*0338*/ 	.word	0x00000080
        /*033c*/ 	.short	0x010a
        /*033e*/ 	.byte	0x20
	.zero		1


	//   ....[26]....
        /*0340*/ 	.word	0x00001420
        /*0344*/ 	.word	0x000000ff
        /*0348*/ 	.word	0x00000090
        /*034c*/ 	.short	0x0101
        /*034e*/ 	.byte	0x20
	.zero		1


	//   ....[27]....
        /*0350*/ 	.word	0x000015e0
        /*0354*/ 	.word	0x000000ff
        /*0358*/ 	.word	0x00000030
        /*035c*/ 	.short	0x010a
        /*035e*/ 	.byte	0x05
	.zero		1


	//   ....[28]....
        /*0360*/ 	.word	0x00001760
        /*0364*/ 	.word	0x000000ff
        /*0368*/ 	.word	0x00000030
        /*036c*/ 	.short	0x010a
        /*036e*/ 	.byte	0x05
	.zero		1


	//   ....[29]....
        /*0370*/ 	.word	0x000018b0
        /*0374*/ 	.word	0x000000ff
        /*0378*/ 	.word	0x00000030
        /*037c*/ 	.short	0x010a
        /*037e*/ 	.byte	0x1f
	.zero		1


	//   ....[30]....
        /*0380*/ 	.word	0x000018f0
        /*0384*/ 	.word	0x00000003
        /*0388*/ 	.word	0x00000080
        /*038c*/ 	.short	0x010a
        /*038e*/ 	.byte	0xff
	.zero		1


	//   ....[31]....
        /*0390*/ 	.word	0x00001980
        /*0394*/ 	.word	0x00000003
        /*0398*/ 	.word	0x00000090
        /*039c*/ 	.short	0x0101
        /*039e*/ 	.byte	0xff
	.zero		1


	//   ....[32]....
        /*03a0*/ 	.word	0x00001b70
        /*03a4*/ 	.word	0x000000ff
        /*03a8*/ 	.word	0x00000030
        /*03ac*/ 	.short	0x010a
        /*03ae*/ 	.byte	0x05
	.zero		1


	//   ....[33]....
        /*03b0*/ 	.word	0x00001c30
        /*03b4*/ 	.word	0x000000ff
        /*03b8*/ 	.word	0x00000080
        /*03bc*/ 	.short	0x010a
        /*03be*/ 	.byte	0x0c
	.zero		1


	//   ....[34]....
        /*03c0*/ 	.word	0x00001cc0
        /*03c4*/ 	.word	0x000000ff
        /*03c8*/ 	.word	0x00000090
        /*03cc*/ 	.short	0x0101
        /*03ce*/ 	.byte	0x0c
	.zero		1


	//   ....[35]....
        /*03d0*/ 	.word	0x00002130
        /*03d4*/ 	.word	0x000000ff
        /*03d8*/ 	.word	0x00000000
        /*03dc*/ 	.short	0x010a
        /*03de*/ 	.byte	0x10
	.zero		1


	//   ....[36]....
        /*03e0*/ 	.word	0x00002140
        /*03e4*/ 	.word	0x000000ff
        /*03e8*/ 	.word	0x00000070
        /*03ec*/ 	.short	0x010a
        /*03ee*/ 	.byte	0x12
	.zero		1


	//   ....[37]....
        /*03f0*/ 	.word	0x00002160
        /*03f4*/ 	.word	0x000000ff
        /*03f8*/ 	.word	0x00000070
        /*03fc*/ 	.short	0x010a
        /*03fe*/ 	.byte	0x12
	.zero		1


	//   ....[38]....
        /*0400*/ 	.word	0x000023b0
        /*0404*/ 	.word	0x000000ff
        /*0408*/ 	.word	0x00000000
        /*040c*/ 	.short	0x010a
        /*040e*/ 	.byte	0x0d
	.zero		1


	//   ....[39]....
        /*0410*/ 	.word	0x00002520
        /*0414*/ 	.word	0x000000ff
        /*0418*/ 	.word	0x00000000
        /*041c*/ 	.short	0x010a
        /*041e*/ 	.byte	0x10
	.zero		1


	//   ....[40]....
        /*0420*/ 	.word	0x00002610
        /*0424*/ 	.word	0x000000ff
        /*0428*/ 	.word	0x00000070
        /*042c*/ 	.short	0x010a
        /*042e*/ 	.byte	0x10
	.zero		1


	//   ....[41]....
        /*0430*/ 	.word	0x00002620
        /*0434*/ 	.word	0x00000003
        /*0438*/ 	.word	0x00000080
        /*043c*/ 	.short	0x010a
        /*043e*/ 	.byte	0xff
	.zero		1


	//   ....[42]....
        /*0440*/ 	.word	0x000026d0
        /*0444*/ 	.word	0x00000003
        /*0448*/ 	.word	0x00000090
        /*044c*/ 	.short	0x0101
        /*044e*/ 	.byte	0xff
	.zero		1


	//   ....[43]....
        /*0450*/ 	.word	0x000027a0
        /*0454*/ 	.word	0x00000002
        /*0458*/ 	.word	0x00000070
        /*045c*/ 	.short	0x010a
        /*045e*/ 	.byte	0xff
	.zero		1


	//   ....[44]....
        /*0460*/ 	.word	0x00002b40
        /*0464*/ 	.word	0x00000003
        /*0468*/ 	.word	0x00000080
        /*046c*/ 	.short	0x010a
        /*046e*/ 	.byte	0xff
	.zero		1


	//   ....[45]....
        /*0470*/ 	.word	0x00002ba0
        /*0474*/ 	.word	0x00000003
        /*0478*/ 	.word	0x00000090
        /*047c*/ 	.short	0x0101
        /*047e*/ 	.byte	0xff
	.zero		1


	//   ....[46]....
        /*0480*/ 	.word	0x00002f50
        /*0484*/ 	.word	0x00000034
        /*0488*/ 	.word	0x00000060
        /*048c*/ 	.short	0x010a
        /*048e*/ 	.byte	0xff
	.zero		1


	//   ....[47]....
        /*0490*/ 	.word	0x00004c20
        /*0494*/ 	.word	0x00000034
        /*0498*/ 	.word	0x00000070
        /*049c*/ 	.short	0x0101
        /*049e*/ 	.byte	0xff
	.zero		1


	//   ....[48]....
        /*04a0*/ 	.word	0x00004c30
        /*04a4*/ 	.word	0x00000005
        /*04a8*/ 	.word	0x00000080
        /*04ac*/ 	.short	0x010a
        /*04ae*/ 	.byte	0xff
	.zero		1


	//   ....[49]....
        /*04b0*/ 	.word	0x00004cf0
        /*04b4*/ 	.word	0x00000005
        /*04b8*/ 	.word	0x00000090
        /*04bc*/ 	.short	0x0101
        /*04be*/ 	.byte	0xff
	.zero		1


	//   ....[50]....
        /*04c0*/ 	.word	0x000051d0
        /*04c4*/ 	.word	0x0000000e
        /*04c8*/ 	.word	0x00000090
        /*04cc*/ 	.short	0x010a
        /*04ce*/ 	.byte	0xff
	.zero		1


	//   ....[51]....
        /*04d0*/ 	.word	0x00005230
        /*04d4*/ 	.word	0x00000002
        /*04d8*/ 	.word	0x00000090
        /*04dc*/ 	.short	0x010a
        /*04de*/ 	.byte	0xff
	.zero		1


	//   ....[52]....
        /*04e0*/ 	.word	0x00005290
        /*04e4*/ 	.word	0x00000003
        /*04e8*/ 	.word	0x00000090
        /*04ec*/ 	.short	0x010a
        /*04ee*/ 	.byte	0xff
	.zero		1


	//   ....[53]....
        /*04f0*/ 	.word	0x000052f0
        /*04f4*/ 	.word	0x00000000
        /*04f8*/ 	.word	0x00000080
        /*04fc*/ 	.short	0x010a
        /*04fe*/ 	.byte	0xff
	.zero		1


	//   ....[54]....
        /*0500*/ 	.word	0x00005370
        /*0504*/ 	.word	0x00000003
        /*0508*/ 	.word	0x00000030
        /*050c*/ 	.short	0x010a
        /*050e*/ 	.byte	0xff
	.zero		1


	//   ....[55]....
        /*0510*/ 	.word	0x000053d0
        /*0514*/ 	.word	0x00000003
        /*0518*/ 	.word	0x00000080
        /*051c*/ 	.short	0x010a
        /*051e*/ 	.byte	0xff
	.zero		1


	//   ....[56]....
        /*0520*/ 	.word	0x00005450
        /*0524*/ 	.word	0x00000000
        /*0528*/ 	.word	0x00000030
        /*052c*/ 	.short	0x010a
        /*052e*/ 	.byte	0xff
	.zero		1


	//   ....[57]....
        /*0530*/ 	.word	0x000054b0
        /*0534*/ 	.word	0x00000000
        /*0538*/ 	.word	0x00000080
        /*053c*/ 	.short	0x010a
        /*053e*/ 	.byte	0xff
	.zero		1


	//   ....[58]....
        /*0540*/ 	.word	0x00005530
        /*0544*/ 	.word	0x00000002
        /*0548*/ 	.word	0x00000070
        /*054c*/ 	.short	0x010a
        /*054e*/ 	.byte	0xff
	.zero		1


	//   ....[59]....
        /*0550*/ 	.word	0x000055b0
        /*0554*/ 	.word	0x00000002
        /*0558*/ 	.word	0x00000000
        /*055c*/ 	.short	0x010a
        /*055e*/ 	.byte	0xff
	.zero		1


	//   ....[60]....
        /*0560*/ 	.word	0x00005620
        /*0564*/ 	.word	0x00000003
        /*0568*/ 	.word	0x00000080
        /*056c*/ 	.short	0x010a
        /*056e*/ 	.byte	0xff
	.zero		1


	//   ....[61]....
        /*0570*/ 	.word	0x00005680
        /*0574*/ 	.word	0x00000002
        /*0578*/ 	.word	0x00000070
        /*057c*/ 	.short	0x010a
        /*057e*/ 	.byte	0xff
	.zero		1


	//   ....[62]....
        /*0580*/ 	.word	0x000056d0
        /*0584*/ 	.word	0x00000003
        /*0588*/ 	.word	0x00000080
        /*058c*/ 	.short	0x010a
        /*058e*/ 	.byte	0xff
	.zero		1


	//   ....[63]....
        /*0590*/ 	.word	0x00005730
        /*0594*/ 	.word	0x00000034
        /*0598*/ 	.word	0x00000060
        /*059c*/ 	.short	0x010a
        /*059e*/ 	.byte	0xff
	.zero		1


	//   ....[64]....
        /*05a0*/ 	.word	0x000057a0
        /*05a4*/ 	.word	0x00000005
        /*05a8*/ 	.word	0x00000080
        /*05ac*/ 	.short	0x010a
        /*05ae*/ 	.byte	0xff
	.zero		1


	//----- nvinfo : EIATTR_NUM_MBARRIERS
	.align		4
.L_58:
        /*05b0*/ 	.byte	0x03, 0x38
        /*05b2*/ 	.short	0x0014


	//----- nvinfo : EIATTR_EXIT_INSTR_OFFSETS
	.align		4
        /*05b4*/ 	.byte	0x04, 0x1c
        /*05b6*/ 	.short	(.L_60 - .L_59)


	//   ....[0]....
.L_59:
        /*05b8*/ 	.word	0x000027d0


	//   ....[1]....
        /*05bc*/ 	.word	0x000051b0


	//----- nvinfo : EIATTR_MAX_THREADS
	.align		4
.L_60:
        /*05c0*/ 	.byte	0x04, 0x05
        /*05c2*/ 	.short	(.L_62 - .L_61)
.L_61:
        /*05c4*/ 	.word	0x000000e0
        /*05c8*/ 	.word	0x00000001
        /*05cc*/ 	.word	0x00000001


	//----- nvinfo : EIATTR_CRS_STACK_SIZE
	.align		4
.L_62:
        /*05d0*/ 	.byte	0x04, 0x1e
        /*05d2*/ 	.short	(.L_64 - .L_63)
.L_63:
        /*05d4*/ 	.word	0x00000000


	//----- nvinfo : EIATTR_CBANK_PARAM_SIZE
	.align		4
.L_64:
        /*05d8*/ 	.byte	0x03, 0x19
        /*05da*/ 	.short	0x0404


	//----- nvinfo : EIATTR_PARAM_CBANK
	.align		4
        /*05dc*/ 	.byte	0x04, 0x0a
        /*05de*/ 	.short	(.L_66 - .L_65)
	.align		4
.L_65:
        /*05e0*/ 	.word	index@(.nv.constant0.kernel_cutlass_kernel_cudnngrouped_gemmgrouped_gemm_swiglugrouped_gemm_swiglu_quantBlockScaledContiguousGroupedGemmKernel_object_at__TiledMMA_ThrLayoutVMNK11110000_PermutationMNK____MMAAt_0)
        /*05e4*/ 	.short	0x0380
        /*05e6*/ 	.short	0x0404


	//----- nvinfo : EIATTR_SW_WAR
	.align		4
.L_66:
        /*05e8*/ 	.byte	0x04, 0x36
        /*05ea*/ 	.short	(.L_68 - .L_67)
.L_67:
        /*05ec*/ 	.word	0x00000008
.L_68:


//--------------------- .nv.compat                --------------------------
	.section	.nv.compat,"",@"SHT_CUDA_COMPAT_INFO"
	.align	4
        /*0000*/ 	.byte	0x02, 0x02, 0x02, 0x00, 0x02, 0x05, 0x05, 0x00, 0x02, 0x03, 0x01, 0x00, 0x02, 0x06, 0x01, 0x00


//--------------------- .nv.callgraph             --------------------------
	.section	.nv.callgraph,"",@"SHT_CUDA_CALLGRAPH"
	.align	4
	.sectionentsize	8
	.align		4
        /*0000*/ 	.word	0x00000000
	.align		4
        /*0004*/ 	.word	0xffffffff
	.align		4
        /*0008*/ 	.word	0x00000000
	.align		4
        /*000c*/ 	.word	0xfffffffe
	.align		4
        /*0010*/ 	.word	0x00000000
	.align		4
        /*0014*/ 	.word	0xfffffffd
	.align		4
        /*0018*/ 	.word	0x00000000
	.align		4
        /*001c*/ 	.word	0xfffffffc


//--------------------- .text.kernel_cutlass_kernel_cudnngrouped_gemmgrouped_gemm_swiglugrouped_gemm_swiglu_quantBlockScaledContiguousGroupedGemmKernel_object_at__TiledMMA_ThrLayoutVMNK11110000_PermutationMNK____MMAAt_0 --------------------------
	.section	.text.kernel_cutlass_kernel_cudnngrouped_gemmgrouped_gemm_swiglugrouped_gemm_swiglu_quantBlockScaledContiguousGroupedGemmKernel_object_at__TiledMMA_ThrLayoutVMNK11110000_PermutationMNK____MMAAt_0,"ax",@progbits
	.align	128
        .global         kernel_cutlass_kernel_cudnngrouped_gemmgrouped_gemm_swiglugrouped_gemm_swiglu_quantBlockScaledContiguousGroupedGemmKernel_object_at__TiledMMA_ThrLayoutVMNK11110000_PermutationMNK____MMAAt_0
        .type           kernel_cutlass_kernel_cudnngrouped_gemmgrouped_gemm_swiglugrouped_gemm_swiglu_quantBlockScaledContiguousGroupedGemmKernel_object_at__TiledMMA_ThrLayoutVMNK11110000_PermutationMNK____MMAAt_0,@function
        .size           kernel_cutlass_kernel_cudnngrouped_gemmgrouped_gemm_swiglugrouped_gemm_swiglu_quantBlockScaledContiguousGroupedGemmKernel_object_at__TiledMMA_ThrLayoutVMNK11110000_PermutationMNK____MMAAt_0,(.L_x_96 - kernel_cutlass_kernel_cudnngrouped_gemmgrouped_gemm_swiglugrouped_gemm_swiglu_quantBlockScaledContiguousGroupedGemmKernel_object_at__TiledMMA_ThrLayoutVMNK11110000_PermutationMNK____MMAAt_0)
        .other          kernel_cutlass_kernel_cudnngrouped_gemmgrouped_gemm_swiglugrouped_gemm_swiglu_quantBlockScaledContiguousGroupedGemmKernel_object_at__TiledMMA_ThrLayoutVMNK11110000_PermutationMNK____MMAAt_0,@"STO_CUDA_ENTRY STV_DEFAULT"
kernel_cutlass_kernel_cudnngrouped_gemmgrouped_gemm_swiglugrouped_gemm_swiglu_quantBlockScaledContiguousGroupedGemmKernel_object_at__TiledMMA_ThrLayoutVMNK11110000_PermutationMNK____MMAAt_0:
.text.kernel_cutlass_kernel_cudnngrouped_gemmgrouped_gemm_swiglugrouped_gemm_swiglu_quantBlockScaledContiguousGroupedGemmKernel_object_at__TiledMMA_ThrLayoutVMNK11110000_PermutationMNK____MMAAt_0:
[----:B------:R-:W1:Y:S01]  /*0000*/  LDC R1, c[0x0][0x37c] ;  /* 0x0000df00ff017b82 */ /* 0x000e620000000800 */
[----:B------:R-:W2:Y:S01]  /*0010*/  S2R R3, SR_TID.Y ;  /* 0x0000000000037919 */ /* 0x000ea20000002200 */
[----:B------:R-:W3:Y:S06]  /*0020*/  LDCU UR4, c[0x0][0x360] ;  /* 0x00006c00ff0477ac */ /* 0x000eec0008000800 */
[----:B------:R-:W4:Y:S01]  /*0030*/  S2UR UR32, SR_CgaCtaId ;  /* 0x00000000002079c3 */ /* 0x000f220000008800 */
[----:B------:R-:W2:Y:S01]  /*0040*/  S2R R0, SR_TID.Z ;  /* 0x0000000000007919 */ /* 0x000ea20000002300 */
[----:B------:R-:W2:Y:S01]  /*0050*/  LDCU UR5, c[0x0][0x364] ;  /* 0x00006c80ff0577ac */ /* 0x000ea20008000800 */
[----:B------:R-:W3:Y:S01]  /*0060*/  S2R R58, SR_TID.X ;  /* 0x00000000003a7919 */ /* 0x000ee20000002100 */
[----:B------:R-:W5:Y:S01]  /*0070*/  LDCU.U8 UR6, c[0x0][0x382] ;  /* 0x00007040ff0677ac */ /* 0x000f620008000000 */
[----:B------:R-:W-:Y:S01]  /*0080*/  UMOV UR14, 0x1 ;  /* 0x00000001000e7882 */ /* 0x000fe20000000000 */
[----:B----4-:R-:W-:-:S02]  /*0090*/  ULEA.HI UR15, UR32, UR32, URZ, 0x1 ;  /* 0x00000020200f7291 */ /* 0x010fc4000f8f08ff */
[----:B-----5:R-:W-:Y:S02]  /*00a0*/  ULOP3.LUT UR6, UR6, 0x1, URZ, 0xc0, !UPT ;  /* 0x0000000106067892 */ /* 0x020fe4000f8ec0ff */
[----:B------:R-:W-:Y:S02]  /*00b0*/  ULOP3.LUT UR15, UR15, 0xfffffffe, URZ, 0xc0, !UPT ;  /* 0xfffffffe0f0f7892 */ /* 0x000fe4000f8ec0ff */
[----:B------:R-:W-:Y:S02]  /*00c0*/  UISETP.NE.U32.AND UP6, UPT, UR6, 0x1, UPT ;  /* 0x000000010600788c */ /* 0x000fe4000bfc5070 */
[----:B------:R-:W-:Y:S01]  /*00d0*/  UIADD3 UR15, UPT, UPT, -UR15, UR32, URZ ;  /* 0x000000200f0f7290 */ /* 0x000fe2000fffe1ff */
[----:B--2---:R-:W-:Y:S01]  /*00e0*/  IMAD R3, R0, UR5, R3 ;  /* 0x0000000500037c24 */ /* 0x004fe2000f8e0203 */
[----:B------:R-:W2:Y:S03]  /*00f0*/  LDCU UR5, c[0x0][0x36c] ;  /* 0x00006d80ff0577ac */ /* 0x000ea60008000800 */
[----:B---3--:R-:W-:Y:S01]  /*0100*/  IMAD R75, R3, UR4, R58 ;  /* 0x00000004034b7c24 */ /* 0x008fe2000f8e023a */
[----:B------:R-:W3:Y:S04]  /*0110*/  LDCU.U8 UR4, c[0x0][0x381] ;  /* 0x00007020ff0477ac */ /* 0x000ee80008000000 */
[----:B------:R-:W-:Y:S01]  /*0120*/  SHF.R.U32.HI R75, RZ, 0x5, R75 ;  /* 0x00000005ff4b7819 */ /* 0x000fe2000001164b */
[----:B------:R-:W-:-:S05]  /*0130*/  USHF.L.U32 UR21, UR14, UR15, URZ ;  /* 0x0000000f0e157299 */ /* 0x000fca00080006ff */
[----:B------:R-:W4:Y:S01]  /*0140*/  SHFL.IDX PT, R75, R75, RZ, 0x1f ;  /* 0x00001fff4b4b7589 */ /* 0x000f2200000e0000 */
[----:B--2---:R-:W-:Y:S02]  /*0150*/  UISETP.EQ.U32.AND UP4, UPT, UR5, 0x1, UPT ;  /* 0x000000010500788c */ /* 0x004fe4000bf82070 */
[----:B---3--:R-:W-:-:S04]  /*0160*/  ULOP3.LUT UR4, UR4, 0x1, URZ, 0xc0, !UPT ;  /* 0x0000000104047892 */ /* 0x008fc8000f8ec0ff */
[----:B------:R-:W-:Y:S01]  /*0170*/  UISETP.NE.U32.AND UP5, UPT, UR4, 0x1, UPT ;  /* 0x000000010400788c */ /* 0x000fe2000bfa5070 */
[C---:B----4-:R-:W-:Y:S02]  /*0180*/  ISETP.NE.AND P1, PT, R75.reuse, 0x5, PT ;  /* 0x000000054b00780c */ /* 0x050fe40003f25270 */
[----:B------:R-:W-:-:S11]  /*0190*/  ISETP.NE.AND P0, PT, R75, RZ, PT ;  /* 0x000000ff4b00720c */ /* 0x000fd60003f05270 */
[----:B-1----:R-:W-:Y:S05]  /*01a0*/  @P1 BRA `(.L_x_0) ;  /* 0x0000000000501947 */ /* 0x002fea0003800000 */
[----:B------:R-:W1:Y:S02]  /*01b0*/  LDCU.64 UR4, c[0x0][0x348] ;  /* 0x00006900ff0477ac */ /* 0x000e640008000a00 */
[----:B-1----:R-:W-:Y:S02]  /*01c0*/  UIADD3 UR16, UP1, UPT, UR4, 0x40, URZ ;  /* 0x0000004004107890 */ /* 0x002fe4000ff3e0ff */
[----:B------:R-:W-:Y:S02]  /*01d0*/  UIADD3 UR12, UP0, UPT, UR4, 0xc0, URZ ;  /* 0x000000c0040c7890 */ /* 0x000fe4000ff1e0ff */
[----:B------:R-:W-:Y:S02]  /*01e0*/  UIADD3 UR10, UP3, UPT, UR4, 0x140, URZ ;  /* 0x00000140040a7890 */ /* 0x000fe4000ff7e0ff */
[----:B------:R-:W-:Y:S02]  /*01f0*/  UIADD3 UR8, UP2, UPT, UR4, 0x1c0, URZ ;  /* 0x000001c004087890 */ /* 0x000fe4000ff5e0ff */
[----:B------:R-:W-:-:S02]  /*0200*/  UIADD3.X UR17, UPT, UPT, URZ, UR5, URZ, UP1, !UPT ;  /* 0x00000005ff117290 */ /* 0x000fc40008ffe4ff */
[----:B------:R-:W-:Y:S02]  /*0210*/  UIADD3 UR6, UP1, UPT, UR4, 0x240, URZ ;  /* 0x0000024004067890 */ /* 0x000fe4000ff3e0ff */
[----:B------:R-:W-:Y:S02]  /*0220*/  UIADD3.X UR13, UPT, UPT, URZ, UR5, URZ, UP0, !UPT ;  /* 0x00000005ff0d7290 */ /* 0x000fe400087fe4ff */
[----:B------:R-:W-:Y:S02]  /*0230*/  UIADD3 UR4, UP0, UPT, UR4, 0x2c0, URZ ;  /* 0x000002c004047890 */ /* 0x000fe4000ff1e0ff */
[----:B------:R-:W-:Y:S01]  /*0240*/  UIADD3.X UR11, UPT, UPT, URZ, UR5, URZ, UP3, !UPT ;  /* 0x00000005ff0b7290 */ /* 0x000fe20009ffe4ff */
[----:B------:R1:W-:Y:S01]  /*0250*/  UTMACCTL.PF [UR16] ;  /* 0x00000000100079b9 */ /* 0x0003e20008040000 */
[----:B------:R-:W-:-:S03]  /*0260*/  UIADD3.X UR9, UPT, UPT, URZ, UR5, URZ, UP2, !UPT ;  /* 0x00000005ff097290 */ /* 0x000fc600097fe4ff */
[----:B------:R1:W-:Y:S01]  /*0270*/  UTMACCTL.PF [UR12] ;  /* 0x000000000c0079b9 */ /* 0x0003e20008040000 */
[----:B------:R-:W-:-:S03]  /*0280*/  UIADD3.X UR7, UPT, UPT, URZ, UR5, URZ, UP1, !UPT ;  /* 0x00000005ff077290 */ /* 0x000fc60008ffe4ff */
[----:B------:R1:W-:Y:S01]  /*0290*/  UTMACCTL.PF [UR10] ;  /* 0x000000000a0079b9 */ /* 0x0003e20008040000 */
[----:B------:R-:W-:Y:S01]  /*02a0*/  UIADD3.X UR5, UPT, UPT, URZ, UR5, URZ, UP0, !UPT ;  /* 0x00000005ff057290 */ /* 0x000fe200087fe4ff */
[----:B------:R1:W-:Y:S04]  /*02b0*/  UTMACCTL.PF [UR8] ;  /* 0x00000000080079b9 */ /* 0x0003e80008040000 */
[----:B------:R1:W-:Y:S04]  /*02c0*/  UTMACCTL.PF [UR6] ;  /* 0x00000000060079b9 */ /* 0x0003e80008040000 */
[----:B------:R1:W-:Y:S02]  /*02d0*/  UTMACCTL.PF [UR4] ;  /* 0x00000000040079b9 */ /* 0x0003e40008040000 */
[----:B-1----:R-:W-:Y:S01]  /*02e0*/  NOP ;  /* 0x0000000000007918 */ /* 0x002fe20000000000 */
.L_x_0:
[----:B------:R-:W-:Y:S05]  /*02f0*/  @P0 BRA `(.L_x_1) ;  /* 0x0000000000600947 */ /* 0x000fea0003800000 */
[----:B------:R-:W-:Y:S01]  /*0300*/  UMOV UR5, 0x400 ;  /* 0x0000040000057882 */ /* 0x000fe20000000000 */
[----:B------:R-:W-:Y:S01]  /*0310*/  UMOV UR6, 0x1 ;  /* 0x0000000100067882 */ /* 0x000fe20000000000 */
[----:B------:R-:W-:Y:S02]  /*0320*/  ULEA UR5, UR32, UR5, 0x18 ;  /* 0x0000000520057291 */ /* 0x000fe4000f8ec0ff */
[----:B------:R-:W-:-:S04]  /*0330*/  UIADD3 UR6, UPT, UPT, -UR6, 0x100000, URZ ;  /* 0x0010000006067890 */ /* 0x000fc8000fffe1ff */
[----:B------:R-:W-:Y:S02]  /*0340*/  USHF.L.U32 UR7, UR6, 0xb, URZ ;  /* 0x0000000b06077899 */ /* 0x000fe400080006ff */
[----:B------:R-:W-:Y:S01]  /*0350*/  USHF.L.U32 UR6, UR6, 0x1, URZ ;  /* 0x0000000106067899 */ /* 0x000fe200080006ff */
[----:B------:R-:W-:Y:S02]  /*0360*/  UMOV UR4, 0x2 ;  /* 0x0000000200047882 */ /* 0x000fe40000000000 */
[----:B------:R-:W-:-:S04]  /*0370*/  UIADD3 UR8, UPT, UPT, -UR4, 0x100000, URZ ;  /* 0x0010000004087890 */ /* 0x000fc8000fffe1ff */
[----:B------:R-:W-:Y:S02]  /*0380*/  USHF.L.U32 UR9, UR8, 0xb, URZ ;  /* 0x0000000b08097899 */ /* 0x000fe400080006ff */
[----:B------:R-:W-:Y:S01]  /*0390*/  USHF.L.U32 UR8, UR8, 0x1, URZ ;  /* 0x0000000108087899 */ /* 0x000fe200080006ff */
[----:B------:R-:W1:Y:S02]  /*03a0*/  FENCE.VIEW.ASYNC.S ;  /* 0x00000000000073c6 */ /* 0x000e640000000000 */
[----:B-1----:R1:W2:Y:S01]  /*03b0*/  SYNCS.EXCH.64 URZ, [UR5], UR6 ;  /* 0x0000000605ff75b2 */ /* 0x0022a20008000100 */
[----:B------:R1:W3:Y:S01]  /*03c0*/  SYNCS.EXCH.64 URZ, [UR5+0x8], UR6 ;  /* 0x0000080605ff75b2 */ /* 0x0002e20008000100 */
[----:B------:R1:W4:Y:S01]  /*03d0*/  SYNCS.EXCH.64 URZ, [UR5+0x10], UR6 ;  /* 0x0000100605ff75b2 */ /* 0x0003220008000100 */
[----:B------:R1:W1:Y:S01]  /*03e0*/  SYNCS.EXCH.64 URZ, [UR5+0x18], UR6 ;  /* 0x0000180605ff75b2 */ /* 0x0002620008000100 */
[----:B------:R1:W1:Y:S01]  /*03f0*/  SYNCS.EXCH.64 URZ, [UR5+0x20], UR6 ;  /* 0x0000200605ff75b2 */ /* 0x0002620008000100 */
[----:B------:R1:W1:Y:S04]  /*0400*/  SYNCS.EXCH.64 URZ, [UR5+0x28], UR6 ;  /* 0x0000280605ff75b2 */ /* 0x0002680008000100 */
[----:B------:R1:W1:Y:S01]  /*0410*/  SYNCS.EXCH.64 URZ, [UR5+0x30], UR8 ;  /* 0x0000300805ff75b2 */ /* 0x0002620008000100 */
[----:B------:R1:W1:Y:S01]  /*0420*/  SYNCS.EXCH.64 URZ, [UR5+0x38], UR8 ;  /* 0x0000380805ff75b2 */ /* 0x0002620008000100 */
[----:B------:R1:W1:Y:S01]  /*0430*/  SYNCS.EXCH.64 URZ, [UR5+0x40], UR8 ;  /* 0x0000400805ff75b2 */ /* 0x0002620008000100 */
[----:B------:R1:W1:Y:S01]  /*0440*/  SYNCS.EXCH.64 URZ, [UR5+0x48], UR8 ;  /* 0x0000480805ff75b2 */ /* 0x0002620008000100 */
[----:B------:R1:W1:Y:S01]  /*0450*/  SYNCS.EXCH.64 URZ, [UR5+0x50], UR8 ;  /* 0x0000500805ff75b2 */ /* 0x0002620008000100 */
[----:B------:R1:W1:Y:S01]  /*0460*/  SYNCS.EXCH.64 URZ, [UR5+0x58], UR8 ;  /* 0x0000580805ff75b2 */ /* 0x0002620008000100 */
[----:B------:R-:W-:Y:S01]  /*0470*/  NOP ;  /* 0x0000000000007918 */ /* 0x000fe20000000000 */
.L_x_1:
[----:B------:R-:W-:Y:S01]  /*0480*/  NOP ;  /* 0x0000000000007918 */ /* 0x000fe20000000000 */
[----:B------:R-:W-:Y:S05]  /*0490*/  BRA.U !UP4, `(.L_x_2) ;  /* 0x000000010c087547 */ /* 0x000fea000b800000 */
[----:B-1234-:R-:W-:Y:S01]  /*04a0*/  UCGABAR_ARV ;  /* 0x00000000000079c7 */ /* 0x01efe20008000000 */
[----:B------:R-:W-:Y:S05]  /*04b0*/  BRA `(.L_x_3) ;  /* 0x0000000000047947 */ /* 0x000fea0003800000 */
.L_x_2:
[----:B-1234-:R-:W-:Y:S01]  /*04c0*/  NOP ;  /* 0x0000000000007918 */ /* 0x01efe20000000000 */
.L_x_3:
[----:B------:R-:W-:Y:S05]  /*04d0*/  BRA.U !UP4, `(.L_x_4) ;  /* 0x000000010c0c7547 */ /* 0x000fea000b800000 */
[----:B------:R-:W-:Y:S01]  /*04e0*/  UCGABAR_WAIT ;  /* 0x0000000000007dc7 */ /* 0x000fe20008000000 */
[----:B------:R-:W-:Y:S01]  /*04f0*/  CCTL.IVALL ;  /* 0x00000000ff00798f */ /* 0x000fe20002000000 */
[----:B------:R-:W-:Y:S05]  /*0500*/  BRA `(.L_x_5) ;  /* 0x0000000000047947 */ /* 0x000fea0003800000 */
.L_x_4:
[----:B------:R-:W-:Y:S06]  /*0510*/  BAR.SYNC.DEFER_BLOCKING 0x0 ;  /* 0x0000000000007b1d */ /* 0x000fec0000010000 */
.L_x_5:
[----:B------:R-:W-:Y:S05]  /*0520*/  @P0 BRA `(.L_x_6) ;  /* 0x0000000000400947 */ /* 0x000fea0003800000 */
[----:B------:R-:W-:Y:S01]  /*0530*/  UMOV UR6, 0x400 ;  /* 0x0000040000067882 */ /* 0x000fe20000000000 */
[----:B------:R-:W-:Y:S01]  /*0540*/  UMOV UR5, 0x1 ;  /* 0x0000000100057882 */ /* 0x000fe20000000000 */
[----:B------:R-:W-:Y:S01]  /*0550*/  UMOV UR4, 0x4 ;  /* 0x0000000400047882 */ /* 0x000fe20000000000 */
[----:B------:R-:W-:Y:S02]  /*0560*/  ULEA UR6, UR32, UR6, 0x18 ;  /* 0x0000000620067291 */ /* 0x000fe4000f8ec0ff */
[----:B------:R-:W-:-:S04]  /*0570*/  UIADD3 UR8, UPT, UPT, -UR5, 0x100000, URZ ;  /* 0x0010000005087890 */ /* 0x000fc8000fffe1ff */
[----:B------:R-:W-:Y:S02]  /*0580*/  USHF.L.U32 UR9, UR8, 0xb, URZ ;  /* 0x0000000b08097899 */ /* 0x000fe400080006ff */
[----:B------:R-:W-:Y:S02]  /*0590*/  USHF.L.U32 UR8, UR8, 0x1, URZ ;  /* 0x0000000108087899 */ /* 0x000fe400080006ff */
[----:B------:R-:W-:-:S04]  /*05a0*/  UIADD3 UR4, UPT, UPT, -UR4, 0x100000, URZ ;  /* 0x0010000004047890 */ /* 0x000fc8000fffe1ff */
[----:B------:R-:W-:Y:S02]  /*05b0*/  USHF.L.U32 UR5, UR4, 0xb, URZ ;  /* 0x0000000b04057899 */ /* 0x000fe400080006ff */
[----:B------:R-:W-:Y:S01]  /*05c0*/  USHF.L.U32 UR4, UR4, 0x1, URZ ;  /* 0x0000000104047899 */ /* 0x000fe200080006ff */
[----:B------:R-:W1:Y:S03]  /*05d0*/  FENCE.VIEW.ASYNC.S ;  /* 0x00000000000073c6 */ /* 0x000e660000000000 */
[----:B-1----:R1:W2:Y:S01]  /*05e0*/  SYNCS.EXCH.64 URZ, [UR6+0x60], UR8 ;  /* 0x0000600806ff75b2 */ /* 0x0022a20008000100 */
[----:B------:R1:W3:Y:S07]  /*05f0*/  SYNCS.EXCH.64 URZ, [UR6+0x68], UR8 ;  /* 0x0000680806ff75b2 */ /* 0x0002ee0008000100 */
[----:B------:R1:W4:Y:S01]  /*0600*/  SYNCS.EXCH.64 URZ, [UR6+0x70], UR4 ;  /* 0x0000700406ff75b2 */ /* 0x0003220008000100 */
[----:B------:R1:W1:Y:S01]  /*0610*/  SYNCS.EXCH.64 URZ, [UR6+0x78], UR4 ;  /* 0x0000780406ff75b2 */ /* 0x0002620008000100 */
[----:B------:R-:W-:Y:S01]  /*0620*/  NOP ;  /* 0x0000000000007918 */ /* 0x000fe20000000000 */
.L_x_6:
[----:B------:R-:W-:Y:S01]  /*0630*/  NOP ;  /* 0x0000000000007918 */ /* 0x000fe20000000000 */
[----:B------:R-:W-:Y:S05]  /*0640*/  BRA.U !UP4, `(.L_x_7) ;  /* 0x000000010c087547 */ /* 0x000fea000b800000 */
[----:B-1234-:R-:W-:Y:S01]  /*0650*/  UCGABAR_ARV ;  /* 0x00000000000079c7 */ /* 0x01efe20008000000 */
[----:B------:R-:W-:Y:S05]  /*0660*/  BRA `(.L_x_8) ;  /* 0x0000000000047947 */ /* 0x000fea0003800000 */
.L_x_7:
[----:B-1234-:R-:W-:Y:S01]  /*0670*/  NOP ;  /* 0x0000000000007918 */ /* 0x01efe20000000000 */
.L_x_8:
[----:B------:R-:W-:Y:S05]  /*0680*/  BRA.U !UP4, `(.L_x_9) ;  /* 0x000000010c0c7547 */ /* 0x000fea000b800000 */
[----:B------:R-:W-:Y:S01]  /*0690*/  UCGABAR_WAIT ;  /* 0x0000000000007dc7 */ /* 0x000fe20008000000 */
[----:B------:R-:W-:Y:S01]  /*06a0*/  CCTL.IVALL ;  /* 0x00000000ff00798f */ /* 0x000fe20002000000 */
[----:B------:R-:W-:Y:S05]  /*06b0*/  BRA `(.L_x_10) ;  /* 0x0000000000047947 */ /* 0x000fea0003800000 */
.L_x_9:
[----:B------:R-:W-:Y:S06]  /*06c0*/  BAR.SYNC.DEFER_BLOCKING 0x0 ;  /* 0x0000000000007b1d */ /* 0x000fec0000010000 */
.L_x_10:
        /* <DEDUP_REMOVED lines=17> */
.L_x_11:
[----:B------:R-:W-:Y:S01]  /*07e0*/  NOP ;  /* 0x0000000000007918 */ /* 0x000fe20000000000 */
[----:B-1234-:R-:W-:Y:S06]  /*07f0*/  BAR.SYNC.DEFER_BLOCKING 0x0 ;  /* 0x0000000000007b1d */ /* 0x01efec0000010000 */
[----:B------:R-:W-:Y:S05]  /*0800*/  BRA.U !UP4, `(.L_x_12) ;  /* 0x000000010c087547 */ /* 0x000fea000b800000 */
[----:B------:R-:W-:Y:S01]  /*0810*/  UCGABAR_ARV ;  /* 0x00000000000079c7 */ /* 0x000fe20008000000 */
[----:B------:R-:W-:Y:S05]  /*0820*/  BRA `(.L_x_13) ;  /* 0x0000000000047947 */ /* 0x000fea0003800000 */
.L_x_12:
[----:B------:R-:W-:Y:S01]  /*0830*/  NOP ;  /* 0x0000000000007918 */ /* 0x000fe20000000000 */
.L_x_13:
[----:B------:R-:W-:Y:S05]  /*0840*/  BRA.U !UP4, `(.L_x_14) ;  /* 0x000000010c0c7547 */ /* 0x000fea000b800000 */
[----:B------:R-:W-:Y:S01]  /*0850*/  UCGABAR_WAIT ;  /* 0x0000000000007dc7 */ /* 0x000fe20008000000 */
[----:B------:R-:W-:Y:S01]  /*0860*/  CCTL.IVALL ;  /* 0x00000000ff00798f */ /* 0x000fe20002000000 */
[----:B------:R-:W-:Y:S05]  /*0870*/  BRA `(.L_x_15) ;  /* 0x0000000000047947 */ /* 0x000fea0003800000 */
.L_x_14:
[----:B------:R-:W-:Y:S06]  /*0880*/  BAR.SYNC.DEFER_BLOCKING 0x0 ;  /* 0x0000000000007b1d */ /* 0x000fec0000010000 */
.L_x_15:
[----:B------:R-:W-:Y:S01]  /*0890*/  ISETP.NE.AND P0, PT, R75, 0x6, PT ;  /* 0x000000064b00780c */ /* 0x000fe20003f05270 */
[----:B------:R-:W1:-:S12]  /*08a0*/  LDCU.64 UR22, c[0x0][0x358] ;  /* 0x00006b00ff1677ac */ /* 0x000e580008000a00 */
[----:B------:R-:W-:Y:S05]  /*08b0*/  @P0 BRA `(.L_x_16) ;  /* 0x0000000800a80947 */ /* 0x000fea0003800000 */
[----:B------:R-:W-:Y:S01]  /*08c0*/  LOP3.LUT R0, R58, 0x1f, RZ, 0xc0, !PT ;  /* 0x0000001f3a007812 */ /* 0x000fe200078ec0ff */
[----:B------:R-:W-:Y:S01]  /*08d0*/  IMAD.MOV.U32 R18, RZ, RZ, 0x7fffffff ;  /* 0x7fffffffff127424 */ /* 0x000fe200078e00ff */
[----:B------:R-:W2:Y:S01]  /*08e0*/  S2UR UR9, SR_CTAID.Z ;  /* 0x00000000000979c3 */ /* 0x000ea20000002700 */
[----:B------:R-:W2:Y:S01]  /*08f0*/  LDCU.64 UR6, c[0x0][0x760] ;  /* 0x0000ec00ff0677ac */ /* 0x000ea20008000a00 */
[C---:B------:R-:W-:Y:S01]  /*0900*/  ISETP.GT.U32.AND P0, PT, R0.reuse, 0x7, PT ;  /* 0x000000070000780c */ /* 0x040fe20003f04070 */
[----:B------:R-:W3:Y:S01]  /*0910*/  LDCU.U8 UR8, c[0x0][0x768] ;  /* 0x0000ed00ff0877ac */ /* 0x000ee20008000000 */
[----:B------:R-:W4:Y:S01]  /*0920*/  LDCU.U8 UR10, c[0x0][0x769] ;  /* 0x0000ed20ff0a77ac */ /* 0x000f220008000000 */
[----:B------:R-:W5:Y:S10]  /*0930*/  LDCU UR24, c[0x0][0x770] ;  /* 0x0000ee00ff1877ac */ /* 0x000f740008000800 */
[----:B------:R-:W1:Y:S02]  /*0940*/  @!P0 LDC.64 R2, c[0x0][0x748] ;  /* 0x0001d200ff028b82 */ /* 0x000e640000000a00 */
[----:B-1----:R-:W-:-:S05]  /*0950*/  @!P0 IMAD.WIDE.U32 R2, R0, 0x4, R2 ;  /* 0x0000000400028825 */ /* 0x002fca00078e0002 */
[----:B------:R-:W5:Y:S01]  /*0960*/  @!P0 LDG.E R18, desc[UR22][R2.64] ;  /* 0x0000001602128981 */ /* 0x000f62000c1e1900 */
[----:B--2---:R-:W-:Y:S01]  /*0970*/  UIMAD.WIDE.U32 UR4, UR9, UR7, URZ ;  /* 0x00000007090472a5 */ /* 0x004fe2000f8e00ff */
[----:B------:R-:W1:Y:S01]  /*0980*/  S2UR UR16, SR_CTAID.X ;  /* 0x00000000001079c3 */ /* 0x000e620000002500 */
[----:B------:R-:W-:Y:S01]  /*0990*/  UISETP.GT.U32.AND UP0, UPT, UR9, 0x1ff, UPT ;  /* 0x000001ff0900788c */ /* 0x000fe2000bf04070 */
[----:B------:R-:W-:Y:S02]  /*09a0*/  HFMA2 R0, -RZ, RZ, 0, 5.9604644775390625e-08 ;  /* 0x00000001ff007431 */ /* 0x000fe400000001ff */
[----:B------:R-:W-:Y:S02]  /*09b0*/  IMAD.MOV.U32 R10, RZ, RZ, RZ ;  /* 0x000000ffff0a7224 */ /* 0x000fe400078e00ff */
[----:B------:R-:W-:Y:S02]  /*09c0*/  UMOV UR11, UR5 ;  /* 0x00000005000b7c82 */ /* 0x000fe40008000000 */
[----:B------:R-:W-:-:S02]  /*09d0*/  UIADD3 UR7, UPT, UPT, -UR11, UR9, URZ ;  /* 0x000000090b077290 */ /* 0x000fc4000fffe1ff */
[----:B------:R-:W2:Y:S02]  /*09e0*/  LDCU.64 UR4, c[0x0][0x778] ;  /* 0x0000ef00ff0477ac */ /* 0x000ea40008000a00 */
[----:B---3--:R-:W-:-:S04]  /*09f0*/  USHF.R.U32.HI UR7, URZ, UR8, UR7 ;  /* 0x00000008ff077299 */ /* 0x008fc80008011607 */
[----:B------:R-:W-:-:S04]  /*0a00*/  UIADD3 UR11, UPT, UPT, UR11, UR7, URZ ;  /* 0x000000070b0b7290 */ /* 0x000fc8000fffe0ff */
[----:B----4-:R-:W-:Y:S02]  /*0a10*/  USHF.R.U32.HI UR11, URZ, UR10, UR11 ;  /* 0x0000000aff0b7299 */ /* 0x010fe4000801160b */
[----:B-1----:R-:W-:Y:S02]  /*0a20*/  ULOP3.LUT UR16, UR16, 0x1, URZ, 0xc0, !UPT ;  /* 0x0000000110107892 */ /* 0x002fe4000f8ec0ff */
[----:B------:R-:W-:Y:S01]  /*0a30*/  UIADD3 UR11, UPT, UPT, -UR11, URZ, URZ ;  /* 0x000000ff0b0b7290 */ /* 0x000fe2000fffe1ff */
[----:B------:R-:W1:Y:S03]  /*0a40*/  LDCU.U8 UR7, c[0x0][0x780] ;  /* 0x0000f000ff0777ac */ /* 0x000e660008000000 */
[----:B------:R-:W-:-:S04]  /*0a50*/  UIMAD UR6, UR11, UR6, UR9 ;  /* 0x000000060b0672a4 */ /* 0x000fc8000f8e0209 */
[----:B--2---:R-:W-:-:S03]  /*0a60*/  UIMAD.WIDE.U32 UR12, UR6, UR5, URZ ;  /* 0x00000005060c72a5 */ /* 0x004fc6000f8e00ff */
[----:B------:R-:W2:Y:S04]  /*0a70*/  LDCU.U8 UR11, c[0x0][0x781] ;  /* 0x0000f020ff0b77ac */ /* 0x000ea80008000000 */
[----:B------:R-:W-:Y:S02]  /*0a80*/  UMOV UR5, UR13 ;  /* 0x0000000d00057c82 */ /* 0x000fe40008000000 */
[----:B------:R-:W-:Y:S02]  /*0a90*/  UIADD3 UR18, UPT, UPT, UR6, -UR5, URZ ;  /* 0x8000000506127290 */ /* 0x000fe4000fffe0ff */
[----:B------:R-:W3:Y:S02]  /*0aa0*/  LDCU.U8 UR13, c[0x0][0x774] ;  /* 0x0000ee80ff0d77ac */ /* 0x000ee40008000000 */
[----:B-1----:R-:W-:Y:S01]  /*0ab0*/  USHF.R.U32.HI UR18, URZ, UR7, UR18 ;  /* 0x00000007ff127299 */ /* 0x002fe20008011612 */
[----:B------:R-:W1:Y:S03]  /*0ac0*/  LDCU.U8 UR12, c[0x0][0x775] ;  /* 0x0000eea0ff0c77ac */ /* 0x000e660008000000 */
[----:B------:R-:W-:Y:S01]  /*0ad0*/  UIADD3 UR18, UPT, UPT, UR5, UR18, URZ ;  /* 0x0000001205127290 */ /* 0x000fe2000fffe0ff */
[----:B------:R-:W4:Y:S03]  /*0ae0*/  LDCU UR5, c[0x0][0x76c] ;  /* 0x0000ed80ff0577ac */ /* 0x000f260008000800 */
[----:B--2---:R-:W-:-:S04]  /*0af0*/  USHF.R.U32.HI UR18, URZ, UR11, UR18 ;  /* 0x0000000bff127299 */ /* 0x004fc80008011612 */
[----:B-----5:R-:W-:-:S07]  /*0b00*/  UIMAD.WIDE.U32 UR24, UR18, UR24, URZ ;  /* 0x00000018121872a5 */ /* 0x020fce000f8e00ff */
[----:B------:R-:W-:Y:S02]  /*0b10*/  UMOV UR19, UR25 ;  /* 0x0000001900137c82 */ /* 0x000fe40008000000 */
[----:B------:R-:W-:-:S04]  /*0b20*/  UIADD3 UR17, UPT, UPT, UR18, -UR19, URZ ;  /* 0x8000001312117290 */ /* 0x000fc8000fffe0ff */
[----:B---3--:R-:W-:-:S04]  /*0b30*/  USHF.R.U32.HI UR17, URZ, UR13, UR17 ;  /* 0x0000000dff117299 */ /* 0x008fc80008011611 */
[----:B------:R-:W-:-:S04]  /*0b40*/  UIADD3 UR17, UPT, UPT, UR19, UR17, URZ ;  /* 0x0000001113117290 */ /* 0x000fc8000fffe0ff */
[----:B-1----:R-:W-:-:S04]  /*0b50*/  USHF.R.U32.HI UR17, URZ, UR12, UR17 ;  /* 0x0000000cff117299 */ /* 0x002fc80008011611 */
[----:B------:R-:W-:-:S04]  /*0b60*/  UIADD3 UR17, UPT, UPT, -UR17, URZ, URZ ;  /* 0x000000ff11117290 */ /* 0x000fc8000fffe1ff */
[----:B----4-:R-:W-:Y:S02]  /*0b70*/  UIMAD UR5, UR17, UR5, UR18 ;  /* 0x00000005110572a4 */ /* 0x010fe4000f8e0212 */
[----:B------:R-:W-:Y:S02]  /*0b80*/  UIADD3 UR18, UPT, UPT, -UR18, URZ, URZ ;  /* 0x000000ff12127290 */ /* 0x000fe4000fffe1ff */
[----:B------:R-:W-:Y:S02]  /*0b90*/  UIADD3 UR5, UPT, UPT, UR5, UR5, URZ ;  /* 0x0000000505057290 */ /* 0x000fe4000fffe0ff */
[----:B------:R-:W-:Y:S02]  /*0ba0*/  UIMAD UR4, UR18, UR4, UR6 ;  /* 0x00000004120472a4 */ /* 0x000fe4000f8e0206 */
[----:B------:R-:W-:-:S04]  /*0bb0*/  ULOP3.LUT UR5, UR5, UR16, URZ, 0xfc, !UPT ;  /* 0x0000001005057292 */ /* 0x000fc8000f8efcff */
[----:B------:R-:W-:Y:S02]  /*0bc0*/  MOV R5, UR4 ;  /* 0x0000000400057c02 */ /* 0x000fe40008000f00 */
[----:B------:R-:W-:Y:S01]  /*0bd0*/  IMAD.U32 R4, RZ, RZ, UR5 ;  /* 0x00000005ff047e24 */ /* 0x000fe2000f8e00ff */
[----:B------:R1:W2:Y:S01]  /*0be0*/  SHFL.IDX PT, R2, R18, 0x7, 0x1f ;  /* 0x00e01f0012027f89 */ /* 0x0002a200000e0000 */
[----:B------:R-:W-:Y:S05]  /*0bf0*/  BRA.U UP0, `(.L_x_17) ;  /* 0x0000000500647547 */ /* 0x000fea000b800000 */
[----:B------:R-:W3:Y:S01]  /*0c00*/  LDC R0, c[0x0][0x374] ;  /* 0x0000dd00ff007b82 */ /* 0x000ee20000000800 */
[----:B--2---:R-:W-:Y:S01]  /*0c10*/  SHF.R.S32.HI R17, RZ, 0x1f, R2 ;  /* 0x0000001fff117819 */ /* 0x004fe20000011402 */
[----:B------:R-:W-:Y:S02]  /*0c20*/  IMAD.U32 R19, RZ, RZ, UR9 ;  /* 0x00000009ff137e24 */ /* 0x000fe4000f8e00ff */
[----:B------:R-:W-:Y:S01]  /*0c30*/  IMAD.MOV.U32 R6, RZ, RZ, -0x1 ;  /* 0xffffffffff067424 */ /* 0x000fe200078e00ff */
[----:B------:R-:W-:Y:S01]  /*0c40*/  LEA.HI R17, R17, R2, RZ, 0x7 ;  /* 0x0000000211117211 */ /* 0x000fe200078f38ff */
[----:B------:R-:W-:Y:S02]  /*0c50*/  IMAD.MOV.U32 R10, RZ, RZ, RZ ;  /* 0x000000ffff0a7224 */ /* 0x000fe400078e00ff */
[----:B------:R-:W3:Y:S01]  /*0c60*/  LDC R7, c[0x0][0x370] ;  /* 0x0000dc00ff077b82 */ /* 0x000ee20000000800 */
[----:B------:R-:W-:Y:S01]  /*0c70*/  LOP3.LUT R3, R17, 0xffffff80, RZ, 0xc0, !PT ;  /* 0xffffff8011037812 */ /* 0x000fe200078ec0ff */
[----:B------:R-:W-:-:S03]  /*0c80*/  IMAD.MOV.U32 R15, RZ, RZ, RZ ;  /* 0x000000ffff0f7224 */ /* 0x000fc600078e00ff */
[----:B------:R-:W-:-:S03]  /*0c90*/  ISETP.NE.AND P0, PT, R2, R3, PT ;  /* 0x000000030200720c */ /* 0x000fc60003f05270 */
[----:B------:R-:W2:Y:S01]  /*0ca0*/  LDC R16, c[0x0][0x378] ;  /* 0x0000de00ff107b82 */ /* 0x000ea20000000800 */
[----:B------:R-:W-:-:S07]  /*0cb0*/  ISETP.LT.AND P0, PT, R2, RZ, P0 ;  /* 0x000000ff0200720c */ /* 0x000fce0000701270 */
[----:B------:R-:W4:Y:S08]  /*0cc0*/  LDC R12, c[0x0][0x770] ;  /* 0x0001dc00ff0c7b82 */ /* 0x000f300000000800 */
[----:B------:R-:W1:Y:S01]  /*0cd0*/  LDC R11, c[0x0][0x76c] ;  /* 0x0001db00ff0b7b82 */ /* 0x000e620000000800 */
[----:B---3--:R-:W-:Y:S01]  /*0ce0*/  IMAD R7, R0, R7, RZ ;  /* 0x0000000700077224 */ /* 0x008fe200078e02ff */
[----:B------:R-:W-:-:S02]  /*0cf0*/  SHF.R.S32.HI R0, RZ, 0x7, R17 ;  /* 0x00000007ff007819 */ /* 0x000fc40000011411 */
[----:B------:R-:W-:-:S03]  /*0d00*/  LEA.HI.SX32 R17, R17, 0xffffffff, 0x19 ;  /* 0xffffffff11117811 */ /* 0x000fc600078fcaff */
[----:B------:R-:W-:Y:S01]  /*0d10*/  @!P0 IMAD.MOV R17, RZ, RZ, R0 ;  /* 0x000000ffff118224 */ /* 0x000fe200078e0200 */
[----:B------:R-:W3:Y:S01]  /*0d20*/  LDC.64 R8, c[0x0][0x760] ;  /* 0x0001d800ff087b82 */ /* 0x000ee20000000a00 */
[----:B--2---:R-:W-:Y:S02]  /*0d30*/  IMAD R16, R7, R16, RZ ;  /* 0x0000001007107224 */ /* 0x004fe400078e02ff */
[----:B------:R-:W-:-:S03]  /*0d40*/  IMAD.MOV.U32 R0, RZ, RZ, 0x1 ;  /* 0x00000001ff007424 */ /* 0x000fc600078e00ff */
[----:B------:R-:W-:Y:S02]  /*0d50*/  LEA.HI R16, R16, R16, RZ, 0x1 ;  /* 0x0000001010107211 */ /* 0x000fe400078f08ff */
[----:B------:R-:W2:Y:S02]  /*0d60*/  LDC.64 R2, c[0x0][0x778] ;  /* 0x0001de00ff027b82 */ /* 0x000ea40000000a00 */
[----:B----4-:R-:W-:-:S07]  /*0d70*/  SHF.R.S32.HI R16, RZ, 0x1, R16 ;  /* 0x00000001ff107819 */ /* 0x010fce0000011410 */
.L_x_22:
[----:B------:R-:W-:-:S13]  /*0d80*/  ISETP.GE.AND P0, PT, R4, R17, PT ;  /* 0x000000110400720c */ /* 0x000fda0003f06270 */
[----:B------:R-:W-:Y:S05]  /*0d90*/  @P0 BRA `(.L_x_18) ;  /* 0x0000000000940947 */ /* 0x000fea0003800000 */
[----:B------:R-:W-:-:S04]  /*0da0*/  SHF.L.U32 R7, R4, 0x7, RZ ;  /* 0x0000000704077819 */ /* 0x000fc800000006ff */
[----:B------:R-:W-:-:S13]  /*0db0*/  ISETP.GE.AND P0, PT, R7, R15, PT ;  /* 0x0000000f0700720c */ /* 0x000fda0003f06270 */
[----:B------:R-:W-:Y:S05]  /*0dc0*/  @!P0 BRA `(.L_x_19) ;  /* 0x0000000000388947 */ /* 0x000fea0003800000 */
[----:B------:R-:W-:Y:S01]  /*0dd0*/  VIADD R13, R6, 0x1 ;  /* 0x00000001060d7836 */ /* 0x000fe20000000000 */
[----:B------:R-:W-:-:S04]  /*0de0*/  MOV R6, 0xffffffff ;  /* 0xffffffff00067802 */ /* 0x000fc80000000f00 */
[----:B------:R-:W-:-:S13]  /*0df0*/  ISETP.GT.U32.AND P0, PT, R13, 0x1f, PT ;  /* 0x0000001f0d00780c */ /* 0x000fda0003f04070 */
[----:B------:R-:W-:Y:S05]  /*0e00*/  @P0 BRA `(.L_x_20) ;  /* 0x0000000000240947 */ /* 0x000fea0003800000 */
[----:B------:R-:W-:Y:S01]  /*0e10*/  ISETP.GT.AND P0, PT, R18, R7, PT ;  /* 0x000000071200720c */ /* 0x000fe20003f04270 */
[----:B------:R-:W-:-:S05]  /*0e20*/  IMAD.MOV.U32 R6, RZ, RZ, -0x1 ;  /* 0xffffffffff067424 */ /* 0x000fca00078e00ff */
[----:B------:R-:W-:-:S07]  /*0e30*/  SHF.L.U32 R6, R6, R13, RZ ;  /* 0x0000000d06067219 */ /* 0x000fce00000006ff */
[----:B------:R-:W-:-:S04]  /*0e40*/  VOTE.ANY R7, PT, P0 ;  /* 0x0000000000077806 */ /* 0x000fc800000e0100 */
[----:B------:R-:W-:-:S05]  /*0e50*/  LOP3.LUT P0, R7, R7, RZ, R6, 0xa0, !PT ;  /* 0x000000ff07077212 */ /* 0x000fca000780a006 */
[----:B------:R-:W-:-:S05]  /*0e60*/  VIADD R6, R7, 0xffffffff ;  /* 0xffffffff07067836 */ /* 0x000fca0000000000 */
[----:B------:R-:W-:-:S04]  /*0e70*/  LOP3.LUT R7, R7, R6, RZ, 0xc, !PT ;  /* 0x0000000607077212 */ /* 0x000fc800078e0cff */
[----:B------:R-:W4:Y:S02]  /*0e80*/  POPC R6, R7 ;  /* 0x0000000700067309 */ /* 0x000f240000000000 */
[----:B----4-:R-:W-:-:S07]  /*0e90*/  SEL R6, R6, 0xffffffff, P0 ;  /* 0xffffffff06067807 */ /* 0x010fce0000000000 */
.L_x_20:
[----:B------:R4:W3:Y:S02]  /*0ea0*/  SHFL.IDX PT, R15, R18, R6, 0x1f ;  /* 0x00001f06120f7589 */ /* 0x0008e400000e0000 */
.L_x_19:
[----:B------:R-:W5:Y:S01]  /*0eb0*/  S2R R13, SR_CgaCtaId ;  /* 0x00000000000d7919 */ /* 0x000f620000008800 */
[----:B------:R-:W-:Y:S01]  /*0ec0*/  MOV R14, 0x400 ;  /* 0x00000400000e7802 */ /* 0x000fe20000000f00 */
[----:B------:R-:W-:-:S03]  /*0ed0*/  IMAD.U32 R21, R0, -0x80000000, RZ ;  /* 0x8000000000157824 */ /* 0x000fc600078e00ff */
[----:B-----5:R-:W-:-:S05]  /*0ee0*/  LEA R13, R13, R14, 0x18 ;  /* 0x0000000e0d0d7211 */ /* 0x020fca00078ec0ff */
[----:B------:R-:W-:-:S04]  /*0ef0*/  IMAD R14, R10, 0x8, R13 ;  /* 0x000000080a0e7824 */ /* 0x000fc800078e020d */
[----:B------:R-:W5:Y:S02]  /*0f00*/  SYNCS.PHASECHK.TRANS64.TRYWAIT P0, [R14+URZ+0x90], R21 ;  /* 0x000090150e0075a7 */ /* 0x000f6400080011ff */
[----:B-----5:R-:W-:Y:S05]  /*0f10*/  @!P0 BRA `(.L_x_21) ;  /* 0x0000004000a88947 */ /* 0x020fea0003800000 */
.L_x_70:
[----:B------:R-:W-:Y:S01]  /*0f20*/  ELECT P0, URZ, PT ;  /* 0x0000000000ff782f */ /* 0x000fe20003800000 */
[----:B------:R-:W-:-:S12]  /*0f30*/  IMAD.MOV.U32 R7, RZ, RZ, 0x1 ;  /* 0x00000001ff077424 */ /* 0x000fd800078e00ff */
[C---:B------:R-:W-:Y:S02]  /*0f40*/  @P0 IMAD R13, R10.reuse, 0x10, R13 ;  /* 0x000000100a0d0824 */ /* 0x040fe400078e020d */
[----:B------:R-:W-:-:S03]  /*0f50*/  VIADD R10, R10, 0x1 ;  /* 0x000000010a0a7836 */ /* 0x000fc60000000000 */
[----:B------:R4:W-:Y:S02]  /*0f60*/  @P0 STS.128 [R13+0x37c10], R4 ;  /* 0x037c10040d000388 */ /* 0x0009e40000000c00 */
[----:B------:R-:W-:Y:S01]  /*0f70*/  ISETP.NE.AND P0, PT, R10, 0x2, PT ;  /* 0x000000020a00780c */ /* 0x000fe20003f05270 */
[----:B------:R5:W-:Y:S06]  /*0f80*/  MEMBAR.ALL.CTA ;  /* 0x0000000000007992 */ /* 0x000bec0000008000 */
[----:B-----5:R-:W5:Y:S01]  /*0f90*/  FENCE.VIEW.ASYNC.S ;  /* 0x00000000000073c6 */ /* 0x020f620000000000 */
[----:B----4-:R-:W-:-:S02]  /*0fa0*/  SEL R21, RZ, 0x1, P0 ;  /* 0x00000001ff157807 */ /* 0x010fc40000000000 */
[----:B------:R-:W-:Y:S02]  /*0fb0*/  SEL R10, R10, RZ, P0 ;  /* 0x000000ff0a0a7207 */ /* 0x000fe40000000000 */
[----:B------:R-:W-:Y:S01]  /*0fc0*/  LOP3.LUT R0, R0, R21, RZ, 0x3c, !PT ;  /* 0x0000001500007212 */ /* 0x000fe200078e3cff */
[----:B-----5:R-:W-:Y:S06]  /*0fd0*/  BAR.SYNC.DEFER_BLOCKING 0x4, 0x20 ;  /* 0x0100800000007b1d */ /* 0x020fec0000010000 */
[----:B------:R4:W-:Y:S02]  /*0fe0*/  SYNCS.ARRIVE.TRANS64.ART0 RZ, [R14+URZ+0x80], R7 ;  /* 0x000080070eff79a7 */ /* 0x0009e400085000ff */
.L_x_18:
[----:B------:R-:W-:-:S04]  /*0ff0*/  IMAD.IADD R19, R16, 0x1, R19 ;  /* 0x0000000110137824 */ /* 0x000fc800078e0213 */
[C---:B---3--:R-:W-:Y:S01]  /*1000*/  IMAD.HI.U32 R5, R19.reuse, R9, RZ ;  /* 0x0000000913057227 */ /* 0x048fe200078e00ff */
[----:B------:R-:W-:-:S04]  /*1010*/  ISETP.GE.AND P0, PT, R19, 0x200, PT ;  /* 0x000002001300780c */ /* 0x000fc80003f06270 */
[----:B------:R-:W-:-:S04]  /*1020*/  IADD3 R4, PT, PT, R19, -R5, RZ ;  /* 0x8000000513047210 */ /* 0x000fc80007ffe0ff */
[----:B------:R-:W-:-:S05]  /*1030*/  SHF.R.U32.HI R4, RZ, UR8, R4 ;  /* 0x00000008ff047c19 */ /* 0x000fca0008011604 */
[----:B------:R-:W-:-:S05]  /*1040*/  IMAD.IADD R4, R5, 0x1, R4 ;  /* 0x0000000105047824 */ /* 0x000fca00078e0204 */
[----:B----4-:R-:W-:-:S04]  /*1050*/  SHF.R.U32.HI R14, RZ, UR10, R4 ;  /* 0x0000000aff0e7c19 */ /* 0x010fc80008011604 */
[----:B------:R-:W-:-:S05]  /*1060*/  IADD3 R14, PT, PT, -R14, RZ, RZ ;  /* 0x000000ff0e0e7210 */ /* 0x000fca0007ffe1ff */
[----:B------:R-:W-:-:S04]  /*1070*/  IMAD R14, R8, R14, R19 ;  /* 0x0000000e080e7224 */ /* 0x000fc800078e0213 */
[----:B--2---:R-:W-:-:S04]  /*1080*/  IMAD.HI.U32 R5, R14, R3, RZ ;  /* 0x000000030e057227 */ /* 0x004fc800078e00ff */
[----:B------:R-:W-:-:S05]  /*1090*/  IMAD.IADD R4, R14, 0x1, -R5 ;  /* 0x000000010e047824 */ /* 0x000fca00078e0a05 */
[----:B------:R-:W-:-:S04]  /*10a0*/  SHF.R.U32.HI R4, RZ, UR7, R4 ;  /* 0x00000007ff047c19 */ /* 0x000fc80008011604 */
[----:B------:R-:W-:-:S04]  /*10b0*/  IADD3 R5, PT, PT, R5, R4, RZ ;  /* 0x0000000405057210 */ /* 0x000fc80007ffe0ff */
[----:B------:R-:W-:-:S05]  /*10c0*/  SHF.R.U32.HI R5, RZ, UR11, R5 ;  /* 0x0000000bff057c19 */ /* 0x000fca0008011605 */
[----:B------:R-:W-:-:S04]  /*10d0*/  IMAD.HI.U32 R7, R5, R12, RZ ;  /* 0x0000000c05077227 */ /* 0x000fc800078e00ff */
[----:B------:R-:W-:-:S05]  /*10e0*/  IMAD.IADD R4, R5, 0x1, -R7 ;  /* 0x0000000105047824 */ /* 0x000fca00078e0a07 */
[----:B------:R-:W-:-:S04]  /*10f0*/  SHF.R.U32.HI R4, RZ, UR13, R4 ;  /* 0x0000000dff047c19 */ /* 0x000fc80008011604 */
[----:B------:R-:W-:-:S04]  /*1100*/  IADD3 R4, PT, PT, R7, R4, RZ ;  /* 0x0000000407047210 */ /* 0x000fc80007ffe0ff */
[----:B------:R-:W-:-:S05]  /*1110*/  SHF.R.U32.HI R4, RZ, UR12, R4 ;  /* 0x0000000cff047c19 */ /* 0x000fca0008011604 */
[----:B------:R-:W-:-:S04]  /*1120*/  IMAD.MOV R4, RZ, RZ, -R4 ;  /* 0x000000ffff047224 */ /* 0x000fc800078e0a04 */
[----:B-1----:R-:W-:Y:S01]  /*1130*/  IMAD R4, R11, R4, R5 ;  /* 0x000000040b047224 */ /* 0x002fe200078e0205 */
[----:B------:R-:W-:-:S03]  /*1140*/  IADD3 R5, PT, PT, -R5, RZ, RZ ;  /* 0x000000ff05057210 */ /* 0x000fc60007ffe1ff */
[----:B------:R-:W-:Y:S02]  /*1150*/  IMAD.IADD R4, R4, 0x1, R4 ;  /* 0x0000000104047824 */ /* 0x000fe400078e0204 */
[----:B------:R-:W-:-:S03]  /*1160*/  IMAD R5, R2, R5, R14 ;  /* 0x0000000502057224 */ /* 0x000fc600078e020e */
[----:B------:R-:W-:Y:S01]  /*1170*/  LOP3.LUT R4, R4, UR16, RZ, 0xfc, !PT ;  /* 0x0000001004047c12 */ /* 0x000fe2000f8efcff */
[----:B------:R-:W-:Y:S06]  /*1180*/  @!P0 BRA `(.L_x_22) ;  /* 0xfffffff800fc8947 */ /* 0x000fec000383ffff */
.L_x_17:
[----:B------:R-:W3:Y:S01]  /*1190*/  S2UR UR32, SR_CgaCtaId ;  /* 0x00000000002079c3 */ /* 0x000ee20000008800 */
[----:B------:R-:W-:Y:S01]  /*11a0*/  UMOV UR4, 0x400 ;  /* 0x0000040000047882 */ /* 0x000fe20000000000 */
[----:B------:R-:W-:Y:S01]  /*11b0*/  IMAD.U32 R6, R0, -0x80000000, RZ ;  /* 0x8000000000067824 */ /* 0x000fe200078e00ff */
[C---:B------:R-:W-:Y:S01]  /*11c0*/  ISETP.NE.AND P0, PT, R10.reuse, 0x1, PT ;  /* 0x000000010a00780c */ /* 0x040fe20003f05270 */
[----:B------:R-:W-:-:S05]  /*11d0*/  VIADD R3, R10, 0x2 ;  /* 0x000000020a037836 */ /* 0x000fca0000000000 */
[----:B------:R-:W-:Y:S01]  /*11e0*/  SEL R3, R3, 0x1, P0 ;  /* 0x0000000103037807 */ /* 0x000fe20000000000 */
[----:B---3--:R-:W-:-:S06]  /*11f0*/  ULEA UR4, UR32, UR4, 0x18 ;  /* 0x0000000420047291 */ /* 0x008fcc000f8ec0ff */
[----:B--2---:R-:W-:-:S04]  /*1200*/  LEA R2, R10, UR4, 0x3 ;  /* 0x000000040a027c11 */ /* 0x004fc8000f8e18ff */
[----:B------:R-:W2:Y:S02]  /*1210*/  SYNCS.PHASECHK.TRANS64.TRYWAIT P1, [R2+URZ+0x90], R6 ;  /* 0x00009006020075a7 */ /* 0x000ea400080211ff */
[----:B--2---:R-:W-:Y:S05]  /*1220*/  @!P1 BRA `(.L_x_23) ;  /* 0x0000003c00fc9947 */ /* 0x004fea0003800000 */
.L_x_72:
[----:B------:R-:W-:Y:S02]  /*1230*/  ELECT P2, URZ, PT ;  /* 0x0000000000ff782f */ /* 0x000fe40003840000 */
[C---:B------:R-:W-:Y:S01]  /*1240*/  ISETP.NE.AND P0, PT, R3.reuse, 0x2, PT ;  /* 0x000000020300780c */ /* 0x040fe20003f05270 */
[----:B--2---:R-:W-:Y:S02]  /*1250*/  IMAD.MOV.U32 R7, RZ, RZ, RZ ;  /* 0x000000ffff077224 */ /* 0x004fe400078e00ff */
[----:B------:R-:W-:Y:S01]  /*1260*/  IMAD.MOV.U32 R11, RZ, RZ, 0x1 ;  /* 0x00000001ff0b7424 */ /* 0x000fe200078e00ff */
[----:B------:R-:W-:Y:S02]  /*1270*/  ISETP.EQ.XOR P1, PT, R10, 0x1, !P0 ;  /* 0x000000010a00780c */ /* 0x000fe40004722a70 */
[----:B------:R-:W-:Y:S02]  /*1280*/  SEL R3, R3, RZ, P0 ;  /* 0x000000ff03037207 */ /* 0x000fe40000000000 */
[----:B------:R-:W-:-:S02]  /*1290*/  SEL R9, RZ, 0x1, !P1 ;  /* 0x00000001ff097807 */ /* 0x000fc40004800000 */
[----:B------:R-:W-:Y:S02]  /*12a0*/  LEA R3, R3, UR4, 0x3 ;  /* 0x0000000403037c11 */ /* 0x000fe4000f8e18ff */
[----:B------:R-:W-:Y:S01]  /*12b0*/  @P2 LEA R10, R10, UR4, 0x4 ;  /* 0x000000040a0a2c11 */ /* 0x000fe2000f8e20ff */
[----:B------:R-:W-:Y:S01]  /*12c0*/  @P2 IMAD.MOV.U32 R6, RZ, RZ, -0x1 ;  /* 0xffffffffff062424 */ /* 0x000fe200078e00ff */
[----:B------:R-:W-:-:S04]  /*12d0*/  LOP3.LUT R9, R0, R9, RZ, 0x3c, !PT ;  /* 0x0000000900097212 */ /* 0x000fc800078e3cff */
[----:B------:R2:W-:Y:S01]  /*12e0*/  @P2 STS.128 [R10+0x37c10], R4 ;  /* 0x037c10040a002388 */ /* 0x0005e20000000c00 */
[----:B------:R-:W-:Y:S01]  /*12f0*/  IMAD.U32 R8, R9, -0x80000000, RZ ;  /* 0x8000000009087824 */ /* 0x000fe200078e00ff */
[----:B------:R3:W-:Y:S06]  /*1300*/  MEMBAR.ALL.CTA ;  /* 0x0000000000007992 */ /* 0x0007ec0000008000 */
[----:B---3--:R-:W3:Y:S02]  /*1310*/  FENCE.VIEW.ASYNC.S ;  /* 0x00000000000073c6 */ /* 0x008ee40000000000 */
[----:B---3--:R-:W-:Y:S06]  /*1320*/  BAR.SYNC.DEFER_BLOCKING 0x4, 0x20 ;  /* 0x0100800000007b1d */ /* 0x008fec0000010000 */
[----:B------:R2:W-:Y:S01]  /*1330*/  SYNCS.ARRIVE.TRANS64.ART0 RZ, [R2+URZ+0x80], R11 ;  /* 0x0000800b02ff79a7 */ /* 0x0005e200085000ff */
[----:B------:R-:W3:Y:S02]  /*1340*/  SYNCS.PHASECHK.TRANS64.TRYWAIT P0, [R3+URZ+0x90], R8 ;  /* 0x00009008030075a7 */ /* 0x000ee400080011ff */
[----:B--23--:R-:W-:Y:S05]  /*1350*/  @!P0 BRA `(.L_x_24) ;  /* 0x0000003c00c88947 */ /* 0x00cfea0003800000 */
.L_x_16:
[----:B------:R-:W-:-:S13]  /*1360*/  ISETP.NE.AND P0, PT, R75, 0x5, PT ;  /* 0x000000054b00780c */ /* 0x000fda0003f05270 */
[----:B------:R-:W-:Y:S05]  /*1370*/  @P0 BRA `(.L_x_25) ;  /* 0x0000000800100947 */ /* 0x000fea0003800000 */
[----:B------:R-:W-:Y:S02]  /*1380*/  UMOV UR4, 0x400 ;  /* 0x0000040000047882 */ /* 0x000fe40000000000 */
[----:B------:R-:W-:-:S09]  /*1390*/  ULEA UR32, UR32, UR4, 0x18 ;  /* 0x0000000420207291 */ /* 0x000fd2000f8ec0ff */
[----:B------:R-:W3:Y:S02]  /*13a0*/  SYNCS.PHASECHK.TRANS64.TRYWAIT P0, [UR32+0x80], RZ ;  /* 0x000080ffff0075a7 */ /* 0x000ee40008001120 */
[----:B---3--:R-:W-:Y:S05]  /*13b0*/  @!P0 BRA `(.L_x_26) ;  /* 0x0000003c00c88947 */ /* 0x008fea0003800000 */
.L_x_75:
[----:B------:R-:W4:Y:S01]  /*13c0*/  LDS.128 R4, [UR32+0x37c10] ;  /* 0x037c1020ff047984 */ /* 0x000f220008000c00 */
[----:B---3--:R-:W-:Y:S01]  /*13d0*/  HFMA2 R0, -RZ, RZ, 0, 5.9604644775390625e-08 ;  /* 0x00000001ff007431 */ /* 0x008fe200000001ff */
[----:B------:R-:W-:Y:S01]  /*13e0*/  UMOV UR35, 0x1 ;  /* 0x0000000100237882 */ /* 0x000fe20000000000 */
[----:B------:R-:W-:Y:S01]  /*13f0*/  UMOV UR34, URZ ;  /* 0x000000ff00227c82 */ /* 0x000fe20008000000 */
[----:B------:R3:W-:Y:S06]  /*1400*/  MEMBAR.ALL.CTA ;  /* 0x0000000000007992 */ /* 0x0007ec0000008000 */
[----:B---3--:R-:W3:Y:S02]  /*1410*/  FENCE.VIEW.ASYNC.S ;  /* 0x00000000000073c6 */ /* 0x008ee40000000000 */
[----:B---3--:R3:W-:Y:S01]  /*1420*/  SYNCS.ARRIVE.TRANS64.ART0 RZ, [UR32+0x90], R0 ;  /* 0x00009000ffff79a7 */ /* 0x0087e20008500020 */
[----:B----4-:R-:W-:-:S13]  /*1430*/  ISETP.NE.AND P0, PT, R7, 0x1, PT ;  /* 0x000000010700780c */ /* 0x010fda0003f05270 */
[----:B---3--:R-:W-:Y:S05]  /*1440*/  @P0 BRA `(.L_x_27) ;  /* 0x00000004006c0947 */ /* 0x008fea0003800000 */
[----:B------:R-:W3:Y:S01]  /*1450*/  LDCU.64 UR4, c[0x0][0x348] ;  /* 0x00006900ff0477ac */ /* 0x000ee20008000a00 */
[----:B------:R-:W-:Y:S01]  /*1460*/  R2UR UR20, R4 ;  /* 0x00000000041472ca */ /* 0x000fe200000e0000 */
[----:B------:R-:W-:Y:S01]  /*1470*/  IMAD.MOV.U32 R8, RZ, RZ, 0x1 ;  /* 0x00000001ff087424 */ /* 0x000fe200078e00ff */
[----:B------:R-:W-:Y:S01]  /*1480*/  R2UR UR12, R5 ;  /* 0x00000000050c72ca */ /* 0x000fe200000e0000 */
[----:B------:R-:W-:Y:S01]  /*1490*/  IMAD.MOV.U32 R2, RZ, RZ, RZ ;  /* 0x000000ffff027224 */ /* 0x000fe200078e00ff */
[----:B------:R-:W-:Y:S01]  /*14a0*/  R2UR UR28, R6 ;  /* 0x00000000061c72ca */ /* 0x000fe200000e0000 */
[----:B------:R-:W-:Y:S01]  /*14b0*/  UMOV UR35, 0x1 ;  /* 0x0000000100237882 */ /* 0x000fe20000000000 */
[----:B------:R-:W-:Y:S01]  /*14c0*/  UMOV UR34, URZ ;  /* 0x000000ff00227c82 */ /* 0x000fe20008000000 */
[----:B------:R-:W-:Y:S01]  /*14d0*/  UMOV UR18, URZ ;  /* 0x000000ff00127c82 */ /* 0x000fe20008000000 */
[----:B------:R-:W-:Y:S01]  /*14e0*/  UMOV UR10, URZ ;  /* 0x000000ff000a7c82 */ /* 0x000fe20008000000 */
[----:B---3--:R-:W-:-:S02]  /*14f0*/  UIADD3 UR42, UP3, UPT, UR4, 0x40, URZ ;  /* 0x00000040042a7890 */ /* 0x008fc4000ff7e0ff */
[----:B------:R-:W-:Y:S02]  /*1500*/  UIADD3 UR40, UP2, UPT, UR4, 0xc0, URZ ;  /* 0x000000c004287890 */ /* 0x000fe4000ff5e0ff */
[----:B------:R-:W-:Y:S02]  /*1510*/  UIADD3 UR38, UP1, UPT, UR4, 0x140, URZ ;  /* 0x0000014004267890 */ /* 0x000fe4000ff3e0ff */
[----:B------:R-:W-:Y:S02]  /*1520*/  UIADD3 UR36, UP0, UPT, UR4, 0x1c0, URZ ;  /* 0x000001c004247890 */ /* 0x000fe4000ff1e0ff */
[----:B------:R-:W-:Y:S02]  /*1530*/  UIADD3.X UR43, UPT, UPT, URZ, UR5, URZ, UP3, !UPT ;  /* 0x00000005ff2b7290 */ /* 0x000fe40009ffe4ff */
[----:B------:R-:W-:Y:S02]  /*1540*/  UIADD3.X UR41, UPT, UPT, URZ, UR5, URZ, UP2, !UPT ;  /* 0x00000005ff297290 */ /* 0x000fe400097fe4ff */
[----:B------:R-:W-:-:S02]  /*1550*/  UIADD3.X UR39, UPT, UPT, URZ, UR5, URZ, UP1, !UPT ;  /* 0x00000005ff277290 */ /* 0x000fc40008ffe4ff */
[----:B------:R-:W-:-:S12]  /*1560*/  UIADD3.X UR37, UPT, UPT, URZ, UR5, URZ, UP0, !UPT ;  /* 0x00000005ff257290 */ /* 0x000fd800087fe4ff */
.L_x_32:
[----:B------:R-:W-:Y:S01]  /*1570*/  USHF.L.U32 UR4, UR35, 0x1f, URZ ;  /* 0x0000001f23047899 */ /* 0x000fe200080006ff */
[----:B------:R-:W-:Y:S01]  /*1580*/  HFMA2 R4, -RZ, RZ, 0, -0.0001220703125 ;  /* 0x00008800ff047431 */ /* 0x000fe200000001ff */
[----:B------:R-:W-:Y:S02]  /*1590*/  ULEA UR5, UR34, UR32, 0x3 ;  /* 0x0000002022057291 */ /* 0x000fe4000f8e18ff */
[----:B------:R-:W-:Y:S02]  /*15a0*/  ULEA UR27, UR12, UR15, 0x1 ;  /* 0x0000000f0c1b7291 */ /* 0x000fe4000f8e08ff */
[----:B--2---:R-:W-:Y:S01]  /*15b0*/  MOV R3, UR4 ;  /* 0x0000000400037c02 */ /* 0x004fe20008000f00 */
[----:B------:R-:W-:Y:S02]  /*15c0*/  USHF.L.U32 UR7, UR20, 0x7, URZ ;  /* 0x0000000714077899 */ /* 0x000fe400080006ff */
[----:B------:R-:W-:Y:S02]  /*15d0*/  USHF.L.U32 UR27, UR27, 0x6, URZ ;  /* 0x000000061b1b7899 */ /* 0x000fe400080006ff */
[----:B------:R2:W3:Y:S01]  /*15e0*/  SYNCS.PHASECHK.TRANS64.TRYWAIT P2, [UR5+0x30], R3 ;  /* 0x00003003ff0075a7 */ /* 0x0004e20008041105 */
[----:B------:R-:W-:-:S09]  /*15f0*/  UMOV UR33, URZ ;  /* 0x000000ff00217c82 */ /* 0x000fd20008000000 */
.L_x_30:
[----:B----4-:R-:W-:Y:S02]  /*1600*/  USHF.L.U32 UR4, UR34, 0xf, URZ ;  /* 0x0000000f22047899 */ /* 0x010fe400080006ff */
[----:B------:R-:W-:Y:S02]  /*1610*/  UIADD3 UR9, UPT, UPT, UR34, 0x1, URZ ;  /* 0x0000000122097890 */ /* 0x000fe4000fffe0ff */
[----:B------:R-:W-:Y:S02]  /*1620*/  USHF.L.U32 UR6, UR33, 0x8, URZ ;  /* 0x0000000821067899 */ /* 0x000fe400080006ff */
[----:B------:R-:W-:Y:S02]  /*1630*/  ULEA UR5, UR34, UR32, 0x3 ;  /* 0x0000002022057291 */ /* 0x000fe4000f8e18ff */
[----:B------:R-:W-:Y:S02]  /*1640*/  ULEA UR16, UR34, UR32, 0xa ;  /* 0x0000002022107291 */ /* 0x000fe4000f8e50ff */
[----:B------:R-:W-:-:S02]  /*1650*/  UIADD3 UR19, UPT, UPT, UR33, UR33, URZ ;  /* 0x0000002121137290 */ /* 0x000fc4000fffe0ff */
[----:B------:R-:W-:Y:S02]  /*1660*/  ULEA.HI.SX32 UR4, UR4, UR32, 0x1f ;  /* 0x0000002004047291 */ /* 0x000fe4000f8ffaff */
[----:B------:R-:W-:Y:S02]  /*1670*/  UISETP.NE.AND UP1, UPT, UR9, 0x6, UPT ;  /* 0x000000060900788c */ /* 0x000fe4000bf25270 */
[----:B------:R-:W-:Y:S02]  /*1680*/  ULEA UR8, UR15, UR16, 0x9 ;  /* 0x000000100f087291 */ /* 0x000fe4000f8e48ff */
[----:B------:R-:W-:Y:S02]  /*1690*/  UIADD3 UR16, UPT, UPT, UR16, 0x34c00, URZ ;  /* 0x00034c0010107890 */ /* 0x000fe4000fffe0ff */
[----:B------:R-:W-:Y:S02]  /*16a0*/  UIADD3 UR11, UPT, UPT, UR15, UR19, URZ ;  /* 0x000000130f0b7290 */ /* 0x000fe4000fffe0ff */
[----:B------:R-:W-:-:S02]  /*16b0*/  ULEA UR24, UR15, UR4, 0xd ;  /* 0x000000040f187291 */ /* 0x000fc4000f8e68ff */
[----:B------:R-:W-:Y:S02]  /*16c0*/  USEL UR34, UR9, URZ, UP1 ;  /* 0x000000ff09227287 */ /* 0x000fe40008800000 */
[----:B------:R-:W-:Y:S01]  /*16d0*/  UISETP.GT.U32.AND UP0, UPT, UR33, 0xe, UPT ;  /* 0x0000000e2100788c */ /* 0x000fe2000bf04070 */
[----:B------:R-:W-:Y:S01]  /*16e0*/  UMOV UR29, 0x30000 ;  /* 0x00030000001d7882 */ /* 0x000fe20000000000 */
[----:B------:R-:W-:Y:S01]  /*16f0*/  UMOV UR13, UR28 ;  /* 0x0000001c000d7c82 */ /* 0x000fe20008000000 */
[----:B------:R-:W-:Y:S01]  /*1700*/  UMOV UR25, UR5 ;  /* 0x0000000500197c82 */ /* 0x000fe20008000000 */
[----:B------:R-:W-:Y:S01]  /*1710*/  UMOV UR26, UR6 ;  /* 0x00000006001a7c82 */ /* 0x000fe20008000000 */
[----:B------:R-:W-:Y:S01]  /*1720*/  UMOV UR17, UR5 ;  /* 0x0000000500117c82 */ /* 0x000fe20008000000 */
[----:B--23--:R-:W-:Y:S05]  /*1730*/  @P2 BRA `(.L_x_28) ;  /* 0x0000000000102947 */ /* 0x00cfea0003800000 */
[----:B------:R-:W-:-:S06]  /*1740*/  USHF.L.U32 UR9, UR35, 0x1f, URZ ;  /* 0x0000001f23097899 */ /* 0x000fcc00080006ff */
[----:B--2---:R-:W-:-:S04]  /*1750*/  MOV R3, UR9 ;  /* 0x0000000900037c02 */ /* 0x004fc80008000f00 */
[----:B------:R-:W2:Y:S02]  /*1760*/  SYNCS.PHASECHK.TRANS64.TRYWAIT P0, [UR5+0x30], R3 ;  /* 0x00003003ff0075a7 */ /* 0x000ea40008001105 */
[----:B--2---:R-:W-:Y:S05]  /*1770*/  @!P0 BRA `(.L_x_29) ;  /* 0x0000003800f08947 */ /* 0x004fea0003800000 */
.L_x_28:
[----:B------:R-:W-:Y:S02]  /*1780*/  ELECT P1, URZ, PT ;  /* 0x0000000000ff782f */ /* 0x000fe40003820000 */
[----:B------:R-:W-:Y:S01]  /*1790*/  PLOP3.LUT P0, PT, PT, PT, UP0, 0x80, 0x8 ;  /* 0x000000000008781c */ /* 0x000fe20003f0f008 */
[----:B------:R-:W-:Y:S01]  /*17a0*/  USEL UR9, URZ, 0x1, UP1 ;  /* 0x00000001ff097887 */ /* 0x000fe20008800000 */
[----:B------:R-:W-:Y:S01]  /*17b0*/  PLOP3.LUT P2, PT, PT, PT, PT, 0x80, 0x8 ;  /* 0x000000000008781c */ /* 0x000fe20003f4f070 */
[----:B------:R-:W-:Y:S02]  /*17c0*/  UIADD3 UR4, UPT, UPT, UR4, 0x4c00, URZ ;  /* 0x00004c0004047890 */ /* 0x000fe4000fffe0ff */
[----:B------:R-:W-:Y:S02]  /*17d0*/  ULOP3.LUT UR35, UR35, UR9, URZ, 0x3c, !UPT ;  /* 0x0000000923237292 */ /* 0x000fe4000f8e3cff */
[----:B------:R-:W-:Y:S02]  /*17e0*/  UIADD3 UR24, UPT, UPT, UR24, 0x1cc00, URZ ;  /* 0x0001cc0018187890 */ /* 0x000fe4000fffe0ff */
[----:B------:R-:W-:-:S02]  /*17f0*/  UIADD3 UR8, UPT, UPT, UR8, 0x36400, URZ ;  /* 0x0003640008087890 */ /* 0x000fc4000fffe0ff */
[----:B------:R-:W-:Y:S01]  /*1800*/  @!UP0 USHF.L.U32 UR30, UR35, 0x1f, URZ ;  /* 0x0000001f231e8899 */ /* 0x000fe200080006ff */
[----:B------:R4:W-:Y:S01]  /*1810*/  @P1 SYNCS.ARRIVE.TRANS64 RZ, [UR5], R4 ;  /* 0x00000004ffff19a7 */ /* 0x0009e20008000005 */
[----:B------:R-:W-:Y:S01]  /*1820*/  @!UP0 ULEA UR31, UR34, UR32, 0x3 ;  /* 0x00000020221f8291 */ /* 0x000fe2000f8e18ff */
[----:B------:R4:W-:Y:S01]  /*1830*/  UTMALDG.2D [UR4], [UR42], desc[URZ] ;  /* 0x0000ff042a0075b4 */ /* 0x0009e20008009000 */
[----:B------:R-:W-:Y:S01]  /*1840*/  UMOV UR9, UR5 ;  /* 0x0000000500097c82 */ /* 0x000fe20008000000 */
[----:B------:R-:W-:Y:S01]  /*1850*/  UIADD3 UR33, UPT, UPT, UR33, 0x1, URZ ;  /* 0x0000000121217890 */ /* 0x000fe2000fffe0ff */
[----:B--2---:R-:W-:-:S03]  /*1860*/  IMAD.U32 R3, RZ, RZ, UR30 ;  /* 0x0000001eff037e24 */ /* 0x004fc6000f8e00ff */
[----:B------:R-:W-:Y:S01]  /*1870*/  UISETP.NE.AND UP0, UPT, UR33, 0x10, UPT ;  /* 0x000000102100788c */ /* 0x000fe2000bf05270 */
[----:B------:R4:W-:Y:S01]  /*1880*/  UTMALDG.3D.MULTICAST [UR24], [UR40], UR29, desc[URZ] ;  /* 0x0000ff18280073b4 */ /* 0x0009e2000801181d */
[----:B------:R4:W-:Y:S01]  /*1890*/  UTMALDG.3D [UR16], [UR38], desc[URZ] ;  /* 0x0000ff10260075b4 */ /* 0x0009e20008011000 */
[----:B------:R4:W-:Y:S01]  /*18a0*/  UTMALDG.4D.MULTICAST [UR8], [UR36], UR29, desc[URZ] ;  /* 0x0000ff08240073b4 */ /* 0x0009e2000801981d */
[----:B------:R4:W2:Y:S05]  /*18b0*/  @!P0 SYNCS.PHASECHK.TRANS64.TRYWAIT P2, [UR31+0x30], R3 ;  /* 0x00003003ff0085a7 */ /* 0x0008aa000804111f */
[----:B------:R-:W-:Y:S05]  /*18c0*/  BRA.U UP0, `(.L_x_30) ;  /* 0xfffffffd004c7547 */ /* 0x000fea000b83ffff */
[----:B----4-:R-:W-:Y:S02]  /*18d0*/  LEA R3, R8, UR32, 0x3 ;  /* 0x0000002008037c11 */ /* 0x010fe4000f8e18ff */
[----:B------:R-:W-:-:S04]  /*18e0*/  SHF.L.U32 R4, R2, 0x1f, RZ ;  /* 0x0000001f02047819 */ /* 0x000fc800000006ff */
[----:B------:R-:W3:Y:S02]  /*18f0*/  SYNCS.PHASECHK.TRANS64.TRYWAIT P0, [R3+URZ+0x80], R4 ;  /* 0x00008004030075a7 */ /* 0x000ee400080011ff */
[----:B---3--:R-:W-:Y:S05]  /*1900*/  @!P0 BRA `(.L_x_31) ;  /* 0x0000003800ac8947 */ /* 0x008fea0003800000 */
.L_x_78:
[C---:B------:R-:W-:Y:S01]  /*1910*/  LEA R4, R8.reuse, UR32, 0x4 ;  /* 0x0000002008047c11 */ /* 0x040fe2000f8e20ff */
[----:B------:R-:W-:-:S05]  /*1920*/  VIADD R8, R8, 0x1 ;  /* 0x0000000108087836 */ /* 0x000fca0000000000 */
[----:B---3--:R-:W3:Y:S01]  /*1930*/  LDS.128 R4, [R4+0x37c10] ;  /* 0x037c100004047984 */ /* 0x008ee20000000c00 */
[C---:B------:R-:W-:Y:S01]  /*1940*/  ISETP.NE.AND P1, PT, R8.reuse, 0x2, PT ;  /* 0x000000020800780c */ /* 0x040fe20003f25270 */
[----:B------:R4:W-:Y:S06]  /*1950*/  MEMBAR.ALL.CTA ;  /* 0x0000000000007992 */ /* 0x0009ec0000008000 */
[----:B----4-:R-:W4:Y:S01]  /*1960*/  FENCE.VIEW.ASYNC.S ;  /* 0x00000000000073c6 */ /* 0x010f220000000000 */
[----:B------:R-:W-:Y:S01]  /*1970*/  SEL R8, R8, RZ, P1 ;  /* 0x000000ff08087207 */ /* 0x000fe20000800000 */
[----:B----4-:R4:W-:Y:S01]  /*1980*/  SYNCS.ARRIVE.TRANS64.ART0 RZ, [R3+URZ+0x90], R0 ;  /* 0x0000900003ff79a7 */ /* 0x0109e200085000ff */
[----:B---3--:R-:W-:-:S02]  /*1990*/  ISETP.NE.AND P0, PT, R7, 0x1, PT ;  /* 0x000000010700780c */ /* 0x008fc40003f05270 */
[----:B------:R-:W-:Y:S02]  /*19a0*/  R2UR UR20, R4 ;  /* 0x00000000041472ca */ /* 0x000fe400000e0000 */
[----:B------:R-:W-:Y:S02]  /*19b0*/  R2UR UR12, R5 ;  /* 0x00000000050c72ca */ /* 0x000fe400000e0000 */
[----:B------:R-:W-:Y:S02]  /*19c0*/  R2UR UR28, R6 ;  /* 0x00000000061c72ca */ /* 0x000fe400000e0000 */
[----:B----4-:R-:W-:-:S04]  /*19d0*/  SEL R3, RZ, 0x1, P1 ;  /* 0x00000001ff037807 */ /* 0x010fc80000800000 */
[----:B------:R-:W-:Y:S01]  /*19e0*/  LOP3.LUT R2, R2, R3, RZ, 0x3c, !PT ;  /* 0x0000000302027212 */ /* 0x000fe200078e3cff */
[----:B------:R-:W-:Y:S08]  /*19f0*/  @!P0 BRA `(.L_x_32) ;  /* 0xfffffff800dc8947 */ /* 0x000ff0000383ffff */
.L_x_27:
[----:B------:R-:W-:Y:S02]  /*1a00*/  UIADD3 UR4, UPT, UPT, UR34, 0x2, URZ ;  /* 0x0000000222047890 */ /* 0x000fe4000fffe0ff */
[----:B------:R-:W-:-:S04]  /*1a10*/  UISETP.NE.AND UP0, UPT, UR34, 0x5, UPT ;  /* 0x000000052200788c */ /* 0x000fc8000bf05270 */
[----:B------:R-:W-:-:S04]  /*1a20*/  USEL UR4, UR4, 0x1, UP0 ;  /* 0x0000000104047887 */ /* 0x000fc80008000000 */
[----:B------:R-:W-:Y:S02]  /*1a30*/  UIADD3 UR5, UPT, UPT, UR4, 0x1, URZ ;  /* 0x0000000104057890 */ /* 0x000fe4000fffe0ff */
[----:B------:R-:W-:-:S04]  /*1a40*/  UISETP.NE.AND UP1, UPT, UR4, 0x6, UPT ;  /* 0x000000060400788c */ /* 0x000fc8000bf25270 */
[----:B------:R-:W-:Y:S02]  /*1a50*/  USEL UR5, UR5, 0x1, UP1 ;  /* 0x0000000105057887 */ /* 0x000fe40008800000 */
[----:B------:R-:W-:Y:S02]  /*1a60*/  UISETP.EQ.XOR UP1, UPT, UR34, 0x5, !UP1 ;  /* 0x000000052200788c */ /* 0x000fe4000cf22a70 */
[----:B------:R-:W-:Y:S02]  /*1a70*/  UIADD3 UR4, UPT, UPT, UR5, 0x1, URZ ;  /* 0x0000000105047890 */ /* 0x000fe4000fffe0ff */
[----:B------:R-:W-:Y:S02]  /*1a80*/  UISETP.NE.AND UP0, UPT, UR5, 0x6, UPT ;  /* 0x000000060500788c */ /* 0x000fe4000bf05270 */
[----:B------:R-:W-:Y:S02]  /*1a90*/  UISETP.EQ.XOR UP1, UPT, UR5, 0x6, UP1 ;  /* 0x000000060500788c */ /* 0x000fe40008f22a70 */
[----:B------:R-:W-:-:S04]  /*1aa0*/  USEL UR4, UR4, 0x1, UP0 ;  /* 0x0000000104047887 */ /* 0x000fc80008000000 */
[----:B------:R-:W-:Y:S02]  /*1ab0*/  UIADD3 UR5, UPT, UPT, UR4, 0x1, URZ ;  /* 0x0000000104057890 */ /* 0x000fe4000fffe0ff */
[----:B------:R-:W-:Y:S02]  /*1ac0*/  UISETP.NE.AND UP0, UPT, UR4, 0x6, UPT ;  /* 0x000000060400788c */ /* 0x000fe4000bf05270 */
[----:B------:R-:W-:Y:S02]  /*1ad0*/  UISETP.EQ.XOR UP1, UPT, UR4, 0x6, UP1 ;  /* 0x000000060400788c */ /* 0x000fe40008f22a70 */
[----:B------:R-:W-:-:S04]  /*1ae0*/  USEL UR5, UR5, 0x1, UP0 ;  /* 0x0000000105057887 */ /* 0x000fc80008000000 */
[----:B------:R-:W-:Y:S02]  /*1af0*/  UISETP.EQ.XOR UP1, UPT, UR5, 0x6, UP1 ;  /* 0x000000060500788c */ /* 0x000fe40008f22a70 */
[----:B------:R-:W-:Y:S02]  /*1b00*/  UISETP.NE.AND UP0, UPT, UR5, 0x6, UPT ;  /* 0x000000060500788c */ /* 0x000fe4000bf05270 */
[----:B------:R-:W-:Y:S02]  /*1b10*/  USEL UR4, URZ, 0x1, !UP1 ;  /* 0x00000001ff047887 */ /* 0x000fe4000c800000 */
[----:B------:R-:W-:Y:S02]  /*1b20*/  USEL UR5, UR5, URZ, UP0 ;  /* 0x000000ff05057287 */ /* 0x000fe40008000000 */
[----:B------:R-:W-:Y:S02]  /*1b30*/  ULOP3.LUT UR4, UR35, UR4, URZ, 0x3c, !UPT ;  /* 0x0000000423047292 */ /* 0x000fe4000f8e3cff */
[----:B------:R-:W-:-:S02]  /*1b40*/  ULEA UR5, UR5, UR32, 0x3 ;  /* 0x0000002005057291 */ /* 0x000fc4000f8e18ff */
[----:B------:R-:W-:-:S06]  /*1b50*/  USHF.L.U32 UR4, UR4, 0x1f, URZ ;  /* 0x0000001f04047899 */ /* 0x000fcc00080006ff */
[----:B------:R-:W-:-:S04]  /*1b60*/  MOV R0, UR4 ;  /* 0x0000000400007c02 */ /* 0x000fc80008000f00 */
[----:B------:R-:W3:Y:S02]  /*1b70*/  SYNCS.PHASECHK.TRANS64.TRYWAIT P0, [UR5+0x30], R0 ;  /* 0x00003000ff0075a7 */ /* 0x000ee40008001105 */
[----:B---3--:R-:W-:Y:S05]  /*1b80*/  @!P0 BRA `(.L_x_33) ;  /* 0x0000003800248947 */ /* 0x008fea0003800000 */
.L_x_80:
[----:B------:R-:W-:-:S13]  /*1b90*/  ELECT P0, URZ, PT ;  /* 0x0000000000ff782f */ /* 0x000fda0003800000 */
[----:B--2---:R-:W-:-:S04]  /*1ba0*/  @P0 MOV R0, 0x8800 ;  /* 0x0000880000000802 */ /* 0x004fc80000000f00 */
[----:B------:R3:W-:Y:S03]  /*1bb0*/  @P0 SYNCS.ARRIVE.TRANS64 RZ, [UR5], R0 ;  /* 0x00000000ffff09a7 */ /* 0x0007e60008000005 */
.L_x_25:
[----:B------:R-:W-:-:S13]  /*1bc0*/  ISETP.NE.AND P0, PT, R75, 0x4, PT ;  /* 0x000000044b00780c */ /* 0x000fda0003f05270 */
[----:B------:R-:W-:Y:S05]  /*1bd0*/  @P0 BRA `(.L_x_34) ;  /* 0x0000000800f80947 */ /* 0x000fea0003800000 */
[----:B------:R-:W4:Y:S08]  /*1be0*/  S2UR UR12, SR_CgaCtaId ;  /* 0x00000000000c79c3 */ /* 0x000f300000008800 */
[----:B------:R-:W-:Y:S06]  /*1bf0*/  BAR.SYNC.DEFER_BLOCKING 0x3, 0xa0 ;  /* 0x00c2800000007b1d */ /* 0x000fec0000010000 */
[----:B------:R-:W-:-:S02]  /*1c00*/  UMOV UR4, 0x400 ;  /* 0x0000040000047882 */ /* 0x000fc40000000000 */
[----:B----4-:R-:W-:-:S09]  /*1c10*/  ULEA UR12, UR12, UR4, 0x18 ;  /* 0x000000040c0c7291 */ /* 0x010fd2000f8ec0ff */
[----:B------:R-:W4:Y:S01]  /*1c20*/  LDS R2, [UR12+0xa8] ;  /* 0x0000a80cff027984 */ /* 0x000f220008000800 */
[----:B------:R-:W5:Y:S02]  /*1c30*/  SYNCS.PHASECHK.TRANS64.TRYWAIT P0, [UR12+0x80], RZ ;  /* 0x000080ffff0075a7 */ /* 0x000f64000800110c */
[----:B----45:R-:W-:Y:S05]  /*1c40*/  @!P0 BRA `(.L_x_35) ;  /* 0x0000003800148947 */ /* 0x030fea0003800000 */
.L_x_82:
[----:B--2---:R-:W2:Y:S01]  /*1c50*/  LDS R3, [UR12+0x37c1c] ;  /* 0x037c1c0cff037984 */ /* 0x004ea20008000800 */
[----:B---3--:R-:W-:Y:S01]  /*1c60*/  IMAD.MOV.U32 R0, RZ, RZ, 0x1 ;  /* 0x00000001ff007424 */ /* 0x008fe200078e00ff */
[----:B------:R-:W-:Y:S01]  /*1c70*/  R2UR UR36, R2 ;  /* 0x00000000022472ca */ /* 0x000fe200000e0000 */
[----:B------:R-:W-:Y:S01]  /*1c80*/  HFMA2 R2, -RZ, RZ, 0, 5.9604644775390625e-08 ;  /* 0x00000001ff027431 */ /* 0x000fe200000001ff */
[----:B------:R3:W-:Y:S06]  /*1c90*/  MEMBAR.ALL.CTA ;  /* 0x0000000000007992 */ /* 0x0007ec0000008000 */
[----:B---3--:R-:W3:Y:S01]  /*1ca0*/  FENCE.VIEW.ASYNC.S ;  /* 0x00000000000073c6 */ /* 0x008ee20000000000 */
[----:B------:R-:W-:Y:S01]  /*1cb0*/  IMAD.MOV.U32 R7, RZ, RZ, 0x1 ;  /* 0x00000001ff077424 */ /* 0x000fe200078e00ff */
[----:B---3--:R3:W-:Y:S01]  /*1cc0*/  SYNCS.ARRIVE.TRANS64.ART0 RZ, [UR12+0x90], R0 ;  /* 0x00009000ffff79a7 */ /* 0x0087e2000850000c */
[----:B--2---:R-:W-:-:S13]  /*1cd0*/  ISETP.NE.AND P0, PT, R3, 0x1, PT ;  /* 0x000000010300780c */ /* 0x004fda0003f05270 */
[----:B---3--:R-:W-:Y:S05]  /*1ce0*/  @P0 BRA `(.L_x_36) ;  /* 0x00000008008c0947 */ /* 0x008fea0003800000 */
[----:B------:R-:W-:Y:S01]  /*1cf0*/  UIADD3 UR10, UPT, UPT, UR36, 0x100, URZ ;  /* 0x00000100240a7890 */ /* 0x000fe2000fffe0ff */
[----:B------:R-:W-:Y:S01]  /*1d00*/  MOV R6, 0x1 ;  /* 0x0000000100067802 */ /* 0x000fe20000000f00 */
[----:B------:R-:W-:Y:S01]  /*1d10*/  UIADD3 UR8, UPT, UPT, UR36, 0x104, URZ ;  /* 0x0000010424087890 */ /* 0x000fe2000fffe0ff */
[----:B------:R-:W-:Y:S01]  /*1d20*/  MOV R5, RZ ;  /* 0x000000ff00057202 */ /* 0x000fe20000000f00 */
[----:B------:R-:W-:Y:S01]  /*1d30*/  UIADD3 UR6, UPT, UPT, UR36, -0x7fffff00, URZ ;  /* 0x8000010024067890 */ /* 0x000fe2000fffe0ff */
[----:B------:R-:W-:Y:S01]  /*1d40*/  MOV R7, 0x1 ;  /* 0x0000000100077802 */ /* 0x000fe20000000f00 */
[----:B------:R-:W-:Y:S02]  /*1d50*/  UIADD3 UR4, UPT, UPT, UR36, -0x7ffffefc, URZ ;  /* 0x8000010424047890 */ /* 0x000fe4000fffe0ff */
[----:B------:R-:W-:Y:S01]  /*1d60*/  UIADD3 UR13, UPT, UPT, UR12, 0x4c00, URZ ;  /* 0x00004c000c0d7890 */ /* 0x000fe2000fffe0ff */
[----:B------:R-:W-:Y:S01]  /*1d70*/  UMOV UR31, 0x8a02480 ;  /* 0x08a02480001f7882 */ /* 0x000fe20000000000 */
[----:B------:R-:W-:-:S02]  /*1d80*/  UIADD3 UR11, UPT, UPT, UR36, 0x110, URZ ;  /* 0x00000110240b7890 */ /* 0x000fc4000fffe0ff */
[----:B------:R-:W-:Y:S02]  /*1d90*/  UIADD3 UR9, UPT, UPT, UR36, 0x114, URZ ;  /* 0x0000011424097890 */ /* 0x000fe4000fffe0ff */
[----:B------:R-:W-:Y:S02]  /*1da0*/  UIADD3 UR7, UPT, UPT, UR36, -0x7ffffef0, URZ ;  /* 0x8000011024077890 */ /* 0x000fe4000fffe0ff */
[----:B------:R-:W-:Y:S02]  /*1db0*/  UIADD3 UR5, UPT, UPT, UR36, -0x7ffffeec, URZ ;  /* 0x8000011424057890 */ /* 0x000fe4000fffe0ff */
[----:B------:R-:W-:Y:S02]  /*1dc0*/  USHF.R.U32.HI UR30, URZ, 0x1, UR10 ;  /* 0x00000001ff1e7899 */ /* 0x000fe4000801160a */
[----:B------:R-:W-:Y:S02]  /*1dd0*/  USHF.R.U32.HI UR27, URZ, 0x1, UR6 ;  /* 0x00000001ff1b7899 */ /* 0x000fe40008011606 */
[----:B------:R-:W-:-:S02]  /*1de0*/  USHF.R.U32.HI UR18, URZ, 0x1, UR8 ;  /* 0x00000001ff127899 */ /* 0x000fc40008011608 */
[----:B------:R-:W-:Y:S02]  /*1df0*/  USHF.R.U32.HI UR16, URZ, 0x1, UR4 ;  /* 0x00000001ff107899 */ /* 0x000fe40008011604 */
[----:B------:R-:W-:Y:S02]  /*1e00*/  UIADD3 UR19, UPT, UPT, UR12, 0x36400, URZ ;  /* 0x000364000c137890 */ /* 0x000fe4000fffe0ff */
[----:B------:R-:W-:Y:S02]  /*1e10*/  UIADD3 UR20, UPT, UPT, UR12, 0x34c00, URZ ;  /* 0x00034c000c147890 */ /* 0x000fe4000fffe0ff */
[----:B------:R-:W-:Y:S02]  /*1e20*/  UIADD3 UR24, UPT, UPT, UR12, 0x1cc00, URZ ;  /* 0x0001cc000c187890 */ /* 0x000fe4000fffe0ff */
[----:B------:R-:W-:Y:S02]  /*1e30*/  ULOP3.LUT UR28, UR21, 0x3, URZ, 0xfc, !UPT ;  /* 0x00000003151c7892 */ /* 0x000fe4000f8efcff */
[----:B------:R-:W-:-:S02]  /*1e40*/  USEL UR38, URZ, 0x4000, UP6 ;  /* 0x00004000ff267887 */ /* 0x000fc4000b000000 */
[----:B------:R-:W-:Y:S02]  /*1e50*/  ULOP3.LUT UR26, UR21, 0xffff, URZ, 0xc0, !UPT ;  /* 0x0000ffff151a7892 */ /* 0x000fe4000f8ec0ff */
[----:B------:R-:W-:Y:S02]  /*1e60*/  USEL UR31, UR31, 0x8a00480, !UP5 ;  /* 0x08a004801f1f7887 */ /* 0x000fe4000e800000 */
[----:B------:R-:W-:Y:S02]  /*1e70*/  USHF.R.U32.HI UR21, URZ, 0x4, UR13 ;  /* 0x00000004ff157899 */ /* 0x000fe4000801160d */
[----:B------:R-:W-:Y:S02]  /*1e80*/  USHF.R.U32.HI UR29, URZ, 0x1a, UR11 ;  /* 0x0000001aff1d7899 */ /* 0x000fe4000801160b */
[----:B------:R-:W-:Y:S02]  /*1e90*/  USHF.R.U32.HI UR25, URZ, 0x1a, UR7 ;  /* 0x0000001aff197899 */ /* 0x000fe40008011607 */
[----:B------:R-:W-:-:S02]  /*1ea0*/  USHF.R.U32.HI UR17, URZ, 0x1a, UR9 ;  /* 0x0000001aff117899 */ /* 0x000fc40008011609 */
[----:B------:R-:W-:Y:S02]  /*1eb0*/  USHF.R.U32.HI UR13, URZ, 0x1a, UR5 ;  /* 0x0000001aff0d7899 */ /* 0x000fe40008011605 */
[----:B------:R-:W-:Y:S02]  /*1ec0*/  ULOP3.LUT UR30, UR30, 0x60000000, URZ, 0xc0, !UPT ;  /* 0x600000001e1e7892 */ /* 0x000fe4000f8ec0ff */
[----:B------:R-:W-:Y:S02]  /*1ed0*/  ULOP3.LUT UR27, UR27, 0x60000000, URZ, 0xc0, !UPT ;  /* 0x600000001b1b7892 */ /* 0x000fe4000f8ec0ff */
[----:B------:R-:W-:Y:S02]  /*1ee0*/  ULOP3.LUT UR18, UR18, 0x60000000, URZ, 0xc0, !UPT ;  /* 0x6000000012127892 */ /* 0x000fe4000f8ec0ff */
[----:B------:R-:W-:Y:S02]  /*1ef0*/  ULOP3.LUT UR16, UR16, 0x60000000, URZ, 0xc0, !UPT ;  /* 0x6000000010107892 */ /* 0x000fe4000f8ec0ff */
[----:B------:R-:W-:-:S02]  /*1f00*/  USHF.R.U32.HI UR19, URZ, 0x4, UR19 ;  /* 0x00000004ff137899 */ /* 0x000fc40008011613 */
[----:B------:R-:W-:Y:S02]  /*1f10*/  USHF.R.U32.HI UR20, URZ, 0x4, UR20 ;  /* 0x00000004ff147899 */ /* 0x000fe40008011614 */
[----:B------:R-:W-:Y:S02]  /*1f20*/  USHF.R.U32.HI UR24, URZ, 0x4, UR24 ;  /* 0x00000004ff187899 */ /* 0x000fe40008011618 */
[----:B------:R-:W-:Y:S02]  /*1f30*/  UIADD3 UR38, UPT, UPT, UR38, UR31, URZ ;  /* 0x0000001f26267290 */ /* 0x000fe4000fffe0ff */
[----:B------:R-:W-:Y:S02]  /*1f40*/  ULOP3.LUT UR29, UR30, 0x30, UR29, 0xf8, !UPT ;  /* 0x000000301e1d7892 */ /* 0x000fe4000f8ef81d */
[----:B------:R-:W-:Y:S02]  /*1f50*/  ULOP3.LUT UR25, UR27, 0x30, UR25, 0xf8, !UPT ;  /* 0x000000301b197892 */ /* 0x000fe4000f8ef819 */
[----:B------:R-:W-:-:S02]  /*1f60*/  ULOP3.LUT UR17, UR18, 0x30, UR17, 0xf8, !UPT ;  /* 0x0000003012117892 */ /* 0x000fc4000f8ef811 */
[----:B------:R-:W-:Y:S02]  /*1f70*/  ULOP3.LUT UR13, UR16, 0x30, UR13, 0xf8, !UPT ;  /* 0x00000030100d7892 */ /* 0x000fe4000f8ef80d */
[----:B------:R-:W-:Y:S02]  /*1f80*/  ULOP3.LUT UR19, UR19, 0x3fc0, URZ, 0xc0, !UPT ;  /* 0x00003fc013137892 */ /* 0x000fe4000f8ec0ff */
[----:B------:R-:W-:Y:S02]  /*1f90*/  ULOP3.LUT UR20, UR20, 0x3fc0, URZ, 0xc0, !UPT ;  /* 0x00003fc014147892 */ /* 0x000fe4000f8ec0ff */
[----:B------:R-:W-:Y:S02]  /*1fa0*/  ULOP3.LUT UR21, UR21, 0x3fc0, URZ, 0xc0, !UPT ;  /* 0x00003fc015157892 */ /* 0x000fe4000f8ec0ff */
[----:B------:R-:W-:Y:S02]  /*1fb0*/  ULOP3.LUT UR24, UR24, 0x3fc0, URZ, 0xc0, !UPT ;  /* 0x00003fc018187892 */ /* 0x000fe4000f8ec0ff */
[----:B------:R-:W-:-:S02]  /*1fc0*/  ULOP3.LUT UR51, UR29, UR38, URZ, 0xfc, !UPT ;  /* 0x000000261d337292 */ /* 0x000fc4000f8efcff */
[----:B------:R-:W-:Y:S02]  /*1fd0*/  ULOP3.LUT UR45, UR25, UR38, URZ, 0xfc, !UPT ;  /* 0x00000026192d7292 */ /* 0x000fe4000f8efcff */
[----:B------:R-:W-:Y:S02]  /*1fe0*/  ULOP3.LUT UR41, UR17, UR38, URZ, 0xfc, !UPT ;  /* 0x0000002611297292 */ /* 0x000fe4000f8efcff */
[----:B------:R-:W-:Y:S02]  /*1ff0*/  ULOP3.LUT UR39, UR13, UR38, URZ, 0xfc, !UPT ;  /* 0x000000260d277292 */ /* 0x000fe4000f8efcff */
[----:B------:R-:W-:Y:S02]  /*2000*/  ULOP3.LUT UR28, UR28, 0xffff, URZ, 0xc0, !UPT ;  /* 0x0000ffff1c1c7892 */ /* 0x000fe4000f8ec0ff */
[----:B------:R-:W-:Y:S02]  /*2010*/  ULOP3.LUT UR19, UR19, 0x10000, URZ, 0xfc, !UPT ;  /* 0x0001000013137892 */ /* 0x000fe4000f8efcff */
[----:B------:R-:W-:-:S02]  /*2020*/  ULOP3.LUT UR20, UR20, 0x10000, URZ, 0xfc, !UPT ;  /* 0x0001000014147892 */ /* 0x000fc4000f8efcff */
[----:B------:R-:W-:Y:S02]  /*2030*/  ULOP3.LUT UR21, UR21, 0x10000, URZ, 0xfc, !UPT ;  /* 0x0001000015157892 */ /* 0x000fe4000f8efcff */
[----:B------:R-:W-:Y:S01]  /*2040*/  ULOP3.LUT UR24, UR24, 0x10000, URZ, 0xfc, !UPT ;  /* 0x0001000018187892 */ /* 0x000fe2000f8efcff */
[----:B------:R-:W-:Y:S01]  /*2050*/  UMOV UR35, URZ ;  /* 0x000000ff00237c82 */ /* 0x000fe20008000000 */
[----:B------:R-:W-:Y:S01]  /*2060*/  UMOV UR34, URZ ;  /* 0x000000ff00227c82 */ /* 0x000fe20008000000 */
[----:B------:R-:W-:Y:S01]  /*2070*/  UMOV UR33, URZ ;  /* 0x000000ff00217c82 */ /* 0x000fe20008000000 */
[----:B------:R-:W-:Y:S01]  /*2080*/  UMOV UR50, URZ ;  /* 0x000000ff00327c82 */ /* 0x000fe20008000000 */
[----:B------:R-:W-:Y:S01]  /*2090*/  UMOV UR44, URZ ;  /* 0x000000ff002c7c82 */ /* 0x000fe20008000000 */
[----:B------:R-:W-:Y:S01]  /*20a0*/  UMOV UR40, URZ ;  /* 0x000000ff00287c82 */ /* 0x000fe20008000000 */
[----:B------:R-:W-:-:S05]  /*20b0*/  UMOV UR38, URZ ;  /* 0x000000ff00267c82 */ /* 0x000fca0008000000 */
.L_x_43:
[----:B------:R-:W-:Y:S01]  /*20c0*/  USHF.L.U32 UR13, UR34, 0x1f, URZ ;  /* 0x0000001f220d7899 */ /* 0x000fe200080006ff */
[----:B--2---:R-:W-:Y:S01]  /*20d0*/  SHF.L.U32 R3, R7, 0x1f, RZ ;  /* 0x0000001f07037819 */ /* 0x004fe200000006ff */
[----:B------:R-:W-:Y:S02]  /*20e0*/  ULEA UR16, UR33, UR12, 0x3 ;  /* 0x0000000c21107291 */ /* 0x000fe4000f8e18ff */
[----:B------:R-:W-:Y:S02]  /*20f0*/  ULEA UR18, UR35, UR12, 0x3 ;  /* 0x0000000c23127291 */ /* 0x000fe4000f8e18ff */
[----:B------:R-:W-:Y:S01]  /*2100*/  MOV R2, UR13 ;  /* 0x0000000d00027c02 */ /* 0x000fe20008000f00 */
[----:B------:R-:W-:Y:S02]  /*2110*/  ULEA UR17, UR35, UR36, 0x7 ;  /* 0x0000002423117291 */ /* 0x000fe4000f8e38ff */
[----:B------:R-:W-:Y:S02]  /*2120*/  UPLOP3.LUT UP2, UPT, UPT, UPT, UPT, 0x40, 0x4 ;  /* 0x000000000004789c */ /* 0x000fe40003f4e870 */
[----:B------:R2:W3:Y:S02]  /*2130*/  SYNCS.PHASECHK.TRANS64.TRYWAIT P1, [UR16], R2 ;  /* 0x00000002ff0075a7 */ /* 0x0004e40008021110 */
[----:B------:R-:W4:Y:S02]  /*2140*/  SYNCS.PHASECHK.TRANS64.TRYWAIT P0, [UR18+0x70], R3 ;  /* 0x00007003ff0075a7 */ /* 0x000f240008001112 */
[----:B--234-:R-:W-:Y:S05]  /*2150*/  @P0 BRA `(.L_x_37) ;  /* 0x0000000000080947 */ /* 0x01cfea0003800000 */
[----:B------:R-:W2:Y:S02]  /*2160*/  SYNCS.PHASECHK.TRANS64.TRYWAIT P0, [UR18+0x70], R3 ;  /* 0x00007003ff0075a7 */ /* 0x000ea40008001112 */
[----:B--2---:R-:W-:Y:S05]  /*2170*/  @!P0 BRA `(.L_x_38) ;  /* 0x0000003000e08947 */ /* 0x004fea0003800000 */
.L_x_37:
[----:B------:R-:W-:-:S05]  /*2180*/  UMOV UR31, URZ ;  /* 0x000000ff001f7c82 */ /* 0x000fca0008000000 */
.L_x_41:
[----:B------:R-:W-:Y:S02]  /*2190*/  USHF.L.U32 UR32, UR33, 0xa, URZ ;  /* 0x0000000a21207899 */ /* 0x000fe400080006ff */
[----:B------:R-:W-:Y:S02]  /*21a0*/  UIADD3 UR25, UPT, UPT, UR33, 0x1, URZ ;  /* 0x0000000121197890 */ /* 0x000fe4000fffe0ff */
[----:B------:R-:W-:Y:S02]  /*21b0*/  UISETP.GT.U32.AND UP0, UPT, UR31, 0xe, UPT ;  /* 0x0000000e1f00788c */ /* 0x000fe4000bf04070 */
[----:B------:R-:W-:Y:S02]  /*21c0*/  UIADD3 UR16, UPT, UPT, UR32, 0x6, URZ ;  /* 0x0000000620107890 */ /* 0x000fe4000fffe0ff */
[----:B---3--:R-:W-:Y:S02]  /*21d0*/  ULEA UR62, UR33, UR20, 0x6 ;  /* 0x00000014213e7291 */ /* 0x008fe4000f8e30ff */
[----:B------:R-:W-:Y:S01]  /*21e0*/  ULEA UR58, UR33, UR19, 0x6 ;  /* 0x00000013213a7291 */ /* 0x000fe2000f8e30ff */
[----:B------:R-:W-:Y:S01]  /*21f0*/  PLOP3.LUT P0, PT, PT, PT, UP0, 0x80, 0x8 ;  /* 0x000000000008781c */ /* 0x000fe20003f0f008 */
[----:B------:R-:W-:Y:S02]  /*2200*/  ULEA UR13, UR33, UR12, 0x3 ;  /* 0x0000000c210d7291 */ /* 0x000fe4000f8e18ff */
[----:B------:R-:W-:Y:S02]  /*2210*/  UISETP.NE.AND UP1, UPT, UR25, 0x6, UPT ;  /* 0x000000061900788c */ /* 0x000fe4000bf25270 */
[----:B------:R-:W-:Y:S02]  /*2220*/  UIADD3 UR54, UPT, UPT, UR32, UR24, URZ ;  /* 0x0000001820367290 */ /* 0x000fe4000fffe0ff */
[----:B------:R-:W-:Y:S02]  /*2230*/  UIADD3 UR52, UPT, UPT, UR32, UR21, URZ ;  /* 0x0000001520347290 */ /* 0x000fe4000fffe0ff */
[----:B------:R-:W-:Y:S02]  /*2240*/  UIADD3 UR48, UPT, UPT, UR24, 0x2, UR32 ;  /* 0x0000000218307890 */ /* 0x000fe4000fffe020 */
[----:B------:R-:W-:Y:S02]  /*2250*/  UIADD3 UR46, UPT, UPT, UR21, 0x2, UR32 ;  /* 0x00000002152e7890 */ /* 0x000fe4000fffe020 */
[----:B------:R-:W-:Y:S02]  /*2260*/  UIADD3 UR42, UPT, UPT, UR24, 0x4, UR32 ;  /* 0x00000004182a7890 */ /* 0x000fe4000fffe020 */
[----:B------:R-:W-:Y:S02]  /*2270*/  UIADD3 UR30, UPT, UPT, UR16, UR24, URZ ;  /* 0x00000018101e7290 */ /* 0x000fe4000fffe0ff */
[----:B------:R-:W-:Y:S02]  /*2280*/  UIADD3 UR60, UPT, UPT, UR62, 0x20, URZ ;  /* 0x000000203e3c7890 */ /* 0x000fe4000fffe0ff */
[----:B------:R-:W-:Y:S02]  /*2290*/  UIADD3 UR56, UPT, UPT, UR58, 0x20, URZ ;  /* 0x000000203a387890 */ /* 0x000fe4000fffe0ff */
[----:B------:R-:W-:Y:S02]  /*22a0*/  UIADD3 UR32, UPT, UPT, UR21, 0x4, UR32 ;  /* 0x0000000415207890 */ /* 0x000fe4000fffe020 */
[----:B------:R-:W-:Y:S02]  /*22b0*/  UIADD3 UR29, UPT, UPT, UR13, 0x30, URZ ;  /* 0x000000300d1d7890 */ /* 0x000fe4000fffe0ff */
[----:B------:R-:W-:Y:S02]  /*22c0*/  USEL UR27, URZ, 0x1, UP1 ;  /* 0x00000001ff1b7887 */ /* 0x000fe40008800000 */
[----:B------:R-:W-:Y:S02]  /*22d0*/  UIADD3 UR16, UPT, UPT, UR16, UR21, URZ ;  /* 0x0000001510107290 */ /* 0x000fe4000fffe0ff */
[----:B------:R-:W-:Y:S01]  /*22e0*/  USEL UR33, UR25, URZ, UP1 ;  /* 0x000000ff19217287 */ /* 0x000fe20008800000 */
[----:B------:R-:W-:Y:S01]  /*22f0*/  UMOV UR63, 0x4008 ;  /* 0x00004008003f7882 */ /* 0x000fe20000000000 */
        /* <DEDUP_REMOVED lines=8> */
[----:B----4-:R-:W-:Y:S05]  /*2380*/  @P1 BRA `(.L_x_39) ;  /* 0x0000000000101947 */ /* 0x010fea0003800000 */
[----:B------:R-:W-:Y:S06]  /*2390*/  USHF.L.U32 UR25, UR34, 0x1f, URZ ;  /* 0x0000001f22197899 */ /* 0x000fec00080006ff */
[----:B--2---:R-:W-:Y:S04]  /*23a0*/  MOV R2, UR25 ;  /* 0x0000001900027c02 */ /* 0x004fe80008000f00 */
[----:B------:R-:W2:Y:S02]  /*23b0*/  SYNCS.PHASECHK.TRANS64.TRYWAIT P1, [UR13], R2 ;  /* 0x00000002ff0075a7 */ /* 0x000ea4000802110d */
[----:B--2---:R-:W-:Y:S05]  /*23c0*/  @!P1 BRA `(.L_x_40) ;  /* 0x00000030006c9947 */ /* 0x004fea0003800000 */
.L_x_39:
[----:B------:R-:W-:Y:S01]  /*23d0*/  ULOP3.LUT UR34, UR34, UR27, URZ, 0x3c, !UPT ;  /* 0x0000001b22227292 */ /* 0x000fe2000f8e3cff */
[----:B------:R-:W-:Y:S01]  /*23e0*/  PLOP3.LUT P1, PT, PT, PT, PT, 0x80, 0x8 ;  /* 0x000000000008781c */ /* 0x000fe20003f2f070 */
[----:B------:R-:W-:Y:S01]  /*23f0*/  UIADD3 UR31, UPT, UPT, UR31, 0x1, URZ ;  /* 0x000000011f1f7890 */ /* 0x000fe2000fffe0ff */
[----:B------:R3:W-:Y:S01]  /*2400*/  UTCCP.T.S.4x32dp128bit tmem[UR36+0x100], gdesc[UR62] ;  /* 0x0001003e240079e7 */ /* 0x0007e20009100000 */
[----:B------:R-:W-:Y:S01]  /*2410*/  UMOV UR68, UR16 ;  /* 0x0000001000447c82 */ /* 0x000fe20008000000 */
[----:B------:R-:W-:Y:S01]  /*2420*/  @!UP0 USHF.L.U32 UR13, UR34, 0x1f, URZ ;  /* 0x0000001f220d8899 */ /* 0x000fe200080006ff */
[----:B------:R3:W-:Y:S01]  /*2430*/  UTCCP.T.S.4x32dp128bit tmem[UR36+0x104], gdesc[UR60] ;  /* 0x0001043c240079e7 */ /* 0x0007e20009100000 */
[----:B------:R-:W-:Y:S01]  /*2440*/  @!UP0 ULEA UR16, UR33, UR12, 0x3 ;  /* 0x0000000c21108291 */ /* 0x000fe2000f8e18ff */
[----:B------:R3:W-:Y:S01]  /*2450*/  UTCCP.T.S.4x32dp128bit tmem[UR36+0x110], gdesc[UR58] ;  /* 0x0001103a240079e7 */ /* 0x0007e20009100000 */
[----:B------:R3:W-:Y:S01]  /*2460*/  UTCCP.T.S.4x32dp128bit tmem[UR36+0x114], gdesc[UR56] ;  /* 0x00011438240079e7 */ /* 0x0007e20009100000 */
[----:B------:R3:W-:Y:S01]  /*2470*/  UTCOMMA gdesc[UR52], gdesc[UR54], tmem[UR17], tmem[UR50], idesc[UR51], tmem[UR10], UP2 ;  /* 0xc00a3236340075ea */ /* 0x0007e20009000011 */
[----:B------:R-:W-:Y:S01]  /*2480*/  UMOV UR64, UR32 ;  /* 0x0000002000407c82 */ /* 0x000fe20008000000 */
[----:B------:R-:W-:Y:S01]  /*2490*/  UMOV UR65, 0x40004040 ;  /* 0x4000404000417882 */ /* 0x000fe20000000000 */
[----:B--2---:R-:W-:Y:S01]  /*24a0*/  MOV R2, UR13 ;  /* 0x0000000d00027c02 */ /* 0x004fe20008000f00 */
[----:B------:R3:W-:Y:S01]  /*24b0*/  UTCOMMA gdesc[UR46], gdesc[UR48], tmem[UR17], tmem[UR44], idesc[UR45], tmem[UR6], UPT ;  /* 0xc0062c302e0075ea */ /* 0x0007e2000b800011 */
[----:B------:R-:W-:Y:S01]  /*24c0*/  UMOV UR66, UR30 ;  /* 0x0000001e00427c82 */ /* 0x000fe20008000000 */
[----:B------:R-:W-:Y:S01]  /*24d0*/  UMOV UR67, 0x40004040 ;  /* 0x4000404000437882 */ /* 0x000fe20000000000 */
[----:B------:R-:W-:Y:S01]  /*24e0*/  UMOV UR69, 0x40004040 ;  /* 0x4000404000457882 */ /* 0x000fe20000000000 */
[----:B------:R3:W-:Y:S01]  /*24f0*/  UTCOMMA gdesc[UR64], gdesc[UR42], tmem[UR17], tmem[UR40], idesc[UR41], tmem[UR8], UPT ;  /* 0xc008282a400075ea */ /* 0x0007e2000b800011 */
[----:B------:R3:W-:Y:S01]  /*2500*/  UTCOMMA gdesc[UR68], gdesc[UR66], tmem[UR17], tmem[UR38], idesc[UR39], tmem[UR4], UPT ;  /* 0xc0042642440075ea */ /* 0x0007e2000b800011 */
[----:B------:R3:W-:Y:S01]  /*2510*/  UTCBAR.MULTICAST [UR29], URZ, UR28 ;  /* 0x000000ff1d0073e9 */ /* 0x0007e2000800081c */
[----:B------:R3:W4:Y:S01]  /*2520*/  @!P0 SYNCS.PHASECHK.TRANS64.TRYWAIT P1, [UR16], R2 ;  /* 0x00000002ff0085a7 */ /* 0x0007220008021110 */
[----:B------:R-:W-:Y:S02]  /*2530*/  UISETP.NE.AND UP0, UPT, UR31, 0x10, UPT ;  /* 0x000000101f00788c */ /* 0x000fe4000bf05270 */
[----:B------:R-:W-:Y:S07]  /*2540*/  UPLOP3.LUT UP2, UPT, UPT, UPT, UPT, 0x80, 0x8 ;  /* 0x000000000008789c */ /* 0x000fee0003f4f070 */
[----:B------:R-:W-:Y:S05]  /*2550*/  BRA.U UP0, `(.L_x_41) ;  /* 0xfffffffd000c7547 */ /* 0x000fea000b83ffff */
[----:B------:R-:W-:Y:S01]  /*2560*/  UIADD3 UR35, UPT, UPT, UR35, 0x1, URZ ;  /* 0x0000000123237890 */ /* 0x000fe2000fffe0ff */
[----:B------:R-:W-:Y:S01]  /*2570*/  LEA R3, R6, UR12, 0x3 ;  /* 0x0000000c06037c11 */ /* 0x000fe2000f8e18ff */
[----:B------:R-:W-:Y:S01]  /*2580*/  UIADD3 UR18, UPT, UPT, UR18, 0x60, URZ ;  /* 0x0000006012127890 */ /* 0x000fe2000fffe0ff */
[----:B---3--:R-:W-:Y:S01]  /*2590*/  IMAD.U32 R2, R5, -0x80000000, RZ ;  /* 0x8000000005027824 */ /* 0x008fe200078e00ff */
[----:B------:R-:W-:-:S04]  /*25a0*/  UISETP.NE.AND UP0, UPT, UR35, 0x2, UPT ;  /* 0x000000022300788c */ /* 0x000fc8000bf05270 */
[----:B------:R-:W-:Y:S02]  /*25b0*/  USEL UR13, URZ, 0x1, UP0 ;  /* 0x00000001ff0d7887 */ /* 0x000fe40008000000 */
[----:B------:R-:W-:Y:S01]  /*25c0*/  USEL UR35, UR35, URZ, UP0 ;  /* 0x000000ff23237287 */ /* 0x000fe20008000000 */
[----:B------:R2:W-:Y:S03]  /*25d0*/  UTCBAR.MULTICAST [UR18], URZ, UR26 ;  /* 0x000000ff120073e9 */ /* 0x0005e6000800081a */
[----:B------:R-:W-:Y:S01]  /*25e0*/  ULEA UR16, UR35, UR12, 0x3 ;  /* 0x0000000c23107291 */ /* 0x000fe2000f8e18ff */
[----:B------:R-:W-:-:S05]  /*25f0*/  LOP3.LUT R7, R7, UR13, RZ, 0x3c, !PT ;  /* 0x0000000d07077c12 */ /* 0x000fca000f8e3cff */
[----:B------:R-:W-:-:S04]  /*2600*/  IMAD.U32 R4, R7, -0x80000000, RZ ;  /* 0x8000000007047824 */ /* 0x000fc800078e00ff */
[----:B------:R2:W-:Y:S01]  /*2610*/  SYNCS.PHASECHK.TRANS64.TRYWAIT PT, [UR16+0x70], R4 ;  /* 0x00007004ff0075a7 */ /* 0x0005e200080e1110 */
[----:B------:R-:W3:Y:S02]  /*2620*/  SYNCS.PHASECHK.TRANS64.TRYWAIT P0, [R3+URZ+0x80], R2 ;  /* 0x00008002030075a7 */ /* 0x000ee400080011ff */
[----:B--23--:R-:W-:Y:S05]  /*2630*/  @!P0 BRA `(.L_x_42) ;  /* 0x0000002c00f08947 */ /* 0x00cfea0003800000 */
.L_x_86:
[C---:B------:R-:W-:Y:S01]  /*2640*/  LEA R2, R6.reuse, UR12, 0x4 ;  /* 0x0000000c06027c11 */ /* 0x040fe2000f8e20ff */
[----:B------:R-:W-:-:S05]  /*2650*/  VIADD R6, R6, 0x1 ;  /* 0x0000000106067836 */ /* 0x000fca0000000000 */
[----:B------:R-:W3:Y:S01]  /*2660*/  LDS R2, [R2+0x37c1c] ;  /* 0x037c1c0002027984 */ /* 0x000ee20000000800 */
[C---:B----4-:R-:W-:Y:S01]  /*2670*/  ISETP.NE.AND P1, PT, R6.reuse, 0x2, PT ;  /* 0x000000020600780c */ /* 0x050fe20003f25270 */
[----:B------:R4:W-:Y:S06]  /*2680*/  MEMBAR.ALL.CTA ;  /* 0x0000000000007992 */ /* 0x0009ec0000008000 */
[----:B----4-:R-:W4:Y:S01]  /*2690*/  FENCE.VIEW.ASYNC.S ;  /* 0x00000000000073c6 */ /* 0x010f220000000000 */
[----:B------:R-:W-:Y:S02]  /*26a0*/  SEL R4, RZ, 0x1, P1 ;  /* 0x00000001ff047807 */ /* 0x000fe40000800000 */
[----:B------:R-:W-:-:S02]  /*26b0*/  SEL R6, R6, RZ, P1 ;  /* 0x000000ff06067207 */ /* 0x000fc40000800000 */
[----:B------:R-:W-:Y:S01]  /*26c0*/  LOP3.LUT R5, R5, R4, RZ, 0x3c, !PT ;  /* 0x0000000405057212 */ /* 0x000fe200078e3cff */
[----:B----4-:R4:W-:Y:S01]  /*26d0*/  SYNCS.ARRIVE.TRANS64.ART0 RZ, [R3+URZ+0x90], R0 ;  /* 0x0000900003ff79a7 */ /* 0x0109e200085000ff */
[----:B---3--:R-:W-:-:S13]  /*26e0*/  ISETP.NE.AND P0, PT, R2, 0x1, PT ;  /* 0x000000010200780c */ /* 0x008fda0003f05270 */
[----:B----4-:R-:W-:Y:S05]  /*26f0*/  @!P0 BRA `(.L_x_43) ;  /* 0xfffffff800708947 */ /* 0x010fea000383ffff */
[----:B------:R-:W-:-:S06]  /*2700*/  UIADD3 UR35, UPT, UPT, UR35, 0x1, URZ ;  /* 0x0000000123237890 */ /* 0x000fcc000fffe0ff */
[----:B------:R-:W-:Y:S02]  /*2710*/  MOV R2, UR35 ;  /* 0x0000002300027c02 */ /* 0x000fe40008000f00 */
.L_x_36:
[----:B------:R-:W-:-:S09]  /*2720*/  UISETP.NE.AND UP0, UPT, UR15, URZ, UPT ;  /* 0x000000ff0f00728c */ /* 0x000fd2000bf05270 */
[----:B------:R-:W-:Y:S05]  /*2730*/  BRA.U UP0, `(.L_x_34) ;  /* 0x0000000100207547 */ /* 0x000fea000b800000 */
[----:B------:R-:W-:-:S04]  /*2740*/  ISETP.NE.AND P0, PT, R2, 0x2, PT ;  /* 0x000000020200780c */ /* 0x000fc80003f05270 */
[----:B------:R-:W-:Y:S02]  /*2750*/  SEL R0, RZ, 0x1, P0 ;  /* 0x00000001ff007807 */ /* 0x000fe40000000000 */
[----:B------:R-:W-:Y:S02]  /*2760*/  SEL R2, R2, RZ, P0 ;  /* 0x000000ff02027207 */ /* 0x000fe40000000000 */
[----:B------:R-:W-:Y:S02]  /*2770*/  LOP3.LUT R0, R7, R0, RZ, 0x3c, !PT ;  /* 0x0000000007007212 */ /* 0x000fe400078e3cff */
[----:B------:R-:W-:-:S03]  /*2780*/  LEA R2, R2, UR12, 0x3 ;  /* 0x0000000c02027c11 */ /* 0x000fc6000f8e18ff */
[----:B------:R-:W-:-:S04]  /*2790*/  IMAD.U32 R4, R0, -0x80000000, RZ ;  /* 0x8000000000047824 */ /* 0x000fc800078e00ff */
[----:B------:R-:W3:Y:S02]  /*27a0*/  SYNCS.PHASECHK.TRANS64.TRYWAIT P0, [R2+URZ+0x70], R4 ;  /* 0x00007004020075a7 */ /* 0x000ee400080011ff */
[----:B---3--:R-:W-:Y:S05]  /*27b0*/  @!P0 BRA `(.L_x_44) ;  /* 0x0000002c00ac8947 */ /* 0x008fea0003800000 */
.L_x_34:
[----:B------:R-:W-:-:S13]  /*27c0*/  ISETP.GT.AND P0, PT, R75, 0x3, PT ;  /* 0x000000034b00780c */ /* 0x000fda0003f04270 */
[----:B-1----:R-:W-:Y:S05]  /*27d0*/  @P0 EXIT ;  /* 0x000000000000094d */ /* 0x002fea0003800000 */
[----:B------:R-:W-:-:S13]  /*27e0*/  ISETP.NE.AND P0, PT, R75, RZ, PT ;  /* 0x000000ff4b00720c */ /* 0x000fda0003f05270 */
[----:B------:R-:W-:Y:S05]  /*27f0*/  @P0 BRA `(.L_x_45) ;  /* 0x0000000000b80947 */ /* 0x000fea0003800000 */
[----:B------:R-:W1:Y:S01]  /*2800*/  S2UR UR5, SR_CgaCtaId ;  /* 0x00000000000579c3 */ /* 0x000e620000008800 */
[----:B------:R-:W-:Y:S01]  /*2810*/  NOP ;  /* 0x0000000000007918 */ /* 0x000fe20000000000 */
[----:B------:R-:W-:Y:S02]  /*2820*/  UMOV UR4, 0x40 ;  /* 0x0000004000047882 */ /* 0x000fe40000000000 */
[----:B-1----:R-:W-:-:S09]  /*2830*/  ULEA UR4, UR5, UR4, 0x18 ;  /* 0x0000000405047291 */ /* 0x002fd2000f8ec0ff */
[----:B---3--:R-:W1:Y:S01]  /*2840*/  LDS.U8 R0, [UR4] ;  /* 0x00000004ff007984 */ /* 0x008e620008000000 */
[----:B------:R-:W-:Y:S02]  /*2850*/  UMOV UR4, 0x400 ;  /* 0x0000040000047882 */ /* 0x000fe40000000000 */
[----:B------:R-:W-:Y:S01]  /*2860*/  ULEA UR4, UR5, UR4, 0x18 ;  /* 0x0000000405047291 */ /* 0x000fe2000f8ec0ff */
[----:B-1----:R-:W-:-:S13]  /*2870*/  ISETP.NE.AND P0, PT, R0, RZ, PT ;  /* 0x000000ff0000720c */ /* 0x002fda0003f05270 */
[----:B------:R-:W-:Y:S05]  /*2880*/  @P0 BRA `(.L_x_46) ;  /* 0x00000000007c0947 */ /* 0x000fea0003800000 */
[----:B------:R-:W-:-:S13]  /*2890*/  ELECT P0, URZ, PT ;  /* 0x0000000000ff782f */ /* 0x000fda0003800000 */
[----:B------:R-:W-:Y:S05]  /*28a0*/  @!P0 BRA `(.L_x_47) ;  /* 0x0000000000848947 */ /* 0x000fea0003800000 */
[----:B------:R-:W-:-:S05]  /*28b0*/  UMOV UR6, 0x10 ;  /* 0x0000001000067882 */ /* 0x000fca0000000000 */
[----:B------:R-:W-:Y:S04]  /*28c0*/  DEPBAR.LE SB1, 0x36 ;  /* 0x00009d800000791a */ /* 0x000fe80000000000 */
[----:B------:R-:W1:Y:S02]  /*28d0*/  UTCATOMSWS.FIND_AND_SET.ALIGN UP0, UR6, UR6 ;  /* 0x00000006000675e3 */ /* 0x000e640008000800 */
[----:B-1----:R-:W-:Y:S01]  /*28e0*/  PLOP3.LUT P0, PT, PT, PT, UP0, 0x80, 0x8 ;  /* 0x000000000008781c */ /* 0x002fe20003f0f008 */
[----:B--2---:R-:W-:-:S03]  /*28f0*/  IMAD.U32 R3, RZ, RZ, UR6 ;  /* 0x00000006ff037e24 */ /* 0x004fc6000f8e00ff */
[----:B------:R-:W-:-:S04]  /*2900*/  SEL R0, RZ, 0xffffffff, !P0 ;  /* 0xffffffffff007807 */ /* 0x000fc80004000000 */
[----:B------:R-:W-:-:S13]  /*2910*/  ISETP.NE.AND P0, PT, R0, RZ, PT ;  /* 0x000000ff0000720c */ /* 0x000fda0003f05270 */
[----:B------:R-:W-:Y:S05]  /*2920*/  @P0 BRA `(.L_x_48) ;  /* 0x0000000000240947 */ /* 0x000fea0003800000 */
.L_x_49:
[----:B------:R-:W-:Y:S05]  /*2930*/  NANOSLEEP 0x64 ;  /* 0x000000640000795d */ /* 0x000fea0003800000 */
[----:B------:R-:W-:-:S05]  /*2940*/  UMOV UR6, 0x10 ;  /* 0x0000001000067882 */ /* 0x000fca0000000000 */
[----:B------:R-:W-:Y:S04]  /*2950*/  DEPBAR.LE SB1, 0x36 ;  /* 0x00009d800000791a */ /* 0x000fe80000000000 */
[----:B------:R-:W1:Y:S02]  /*2960*/  UTCATOMSWS.FIND_AND_SET.ALIGN UP0, UR6, UR6 ;  /* 0x00000006000675e3 */ /* 0x000e640008000800 */
[----:B-1----:R-:W-:Y:S01]  /*2970*/  PLOP3.LUT P0, PT, PT, PT, UP0, 0x80, 0x8 ;  /* 0x000000000008781c */ /* 0x002fe20003f0f008 */
[----:B------:R-:W-:-:S03]  /*2980*/  IMAD.U32 R3, RZ, RZ, UR6 ;  /* 0x00000006ff037e24 */ /* 0x000fc6000f8e00ff */
[----:B------:R-:W-:-:S04]  /*2990*/  SEL R0, RZ, 0xffffffff, !P0 ;  /* 0xffffffffff007807 */ /* 0x000fc80004000000 */
[----:B------:R-:W-:-:S13]  /*29a0*/  ISETP.NE.AND P0, PT, R0, RZ, PT ;  /* 0x000000ff0000720c */ /* 0x000fda0003f05270 */
[----:B------:R-:W-:Y:S05]  /*29b0*/  @!P0 BRA `(.L_x_49) ;  /* 0xfffffffc00dc8947 */ /* 0x000fea000383ffff */
.L_x_48:
[C---:B------:R-:W-:Y:S01]  /*29c0*/  R2UR UR7, R3.reuse ;  /* 0x00000000030772ca */ /* 0x040fe200000e0000 */
[----:B------:R-:W-:Y:S01]  /*29d0*/  IMAD.MOV.U32 R0, RZ, RZ, 0xffff ;  /* 0x0000ffffff007424 */ /* 0x000fe200078e00ff */
[----:B------:R-:W-:Y:S02]  /*29e0*/  UMOV UR6, 0x50 ;  /* 0x0000005000067882 */ /* 0x000fe40000000000 */
[----:B------:R-:W-:Y:S02]  /*29f0*/  ULEA UR6, UR5, UR6, 0x18 ;  /* 0x0000000605067291 */ /* 0x000fe4000f8ec0ff */
[----:B------:R-:W-:Y:S01]  /*2a00*/  SHF.L.U32 R0, R0, R3, RZ ;  /* 0x0000000300007219 */ /* 0x000fe200000006ff */
[----:B------:R-:W-:-:S06]  /*2a10*/  IMAD.SHL.U32 R3, R3, 0x20, RZ ;  /* 0x0000002003037824 */ /* 0x000fcc00078e00ff */
[----:B------:R-:W-:-:S04]  /*2a20*/  UIADD3 UR7, UPT, UPT, UR7, 0x10, URZ ;  /* 0x0000001007077890 */ /* 0x000fc8000fffe0ff */
[----:B------:R-:W-:-:S06]  /*2a30*/  USHF.L.U32 UR7, UR14, UR7, URZ ;  /* 0x000000070e077299 */ /* 0x000fcc00080006ff */
[----:B------:R-:W-:-:S05]  /*2a40*/  LOP3.LUT R0, R0, UR7, RZ, 0xfc, !PT ;  /* 0x0000000700007c12 */ /* 0x000fca000f8efcff */
[----:B------:R1:W-:Y:S04]  /*2a50*/  ATOMS.OR RZ, [UR6], R0 ;  /* 0x00000000ffff798c */ /* 0x0003e8000b000006 */
[----:B------:R1:W-:Y:S01]  /*2a60*/  STS [UR4+0xa8], R3 ;  /* 0x0000a803ff007988 */ /* 0x0003e20008000804 */
[----:B------:R-:W-:Y:S05]  /*2a70*/  BRA `(.L_x_47) ;  /* 0x0000000000107947 */ /* 0x000fea0003800000 */
.L_x_46:
[----:B------:R-:W-:Y:S02]  /*2a80*/  MOV R0, 0xffffffff ;  /* 0xffffffff00007802 */ /* 0x000fe40000000f00 */
[----:B------:R-:W-:-:S03]  /*2a90*/  MOV R2, 0x2ac0 ;  /* 0x00002ac000027802 */ /* 0x000fc60000000f00 */
[----:B------:R1:W-:Y:S04]  /*2aa0*/  STS [UR4+0xa8], R0 ;  /* 0x0000a800ff007988 */ /* 0x0003e80008000804 */
[----:B-12---:R-:W-:Y:S05]  /*2ab0*/  CALL.REL.NOINC `($__internal_1_$__cuda_sm10x_tcgen05_guardrail_trap_phase_invalid_during_alloc) ;  /* 0x0000002c00587944 */ /* 0x006fea0003c00000 */
.L_x_47:
[----:B------:R-:W-:Y:S05]  /*2ac0*/  WARPSYNC.ALL ;  /* 0x0000000000007948 */ /* 0x000fea0003800000 */
[----:B------:R-:W-:Y:S01]  /*2ad0*/  NOP ;  /* 0x0000000000007918 */ /* 0x000fe20000000000 */
.L_x_45:
[----:B------:R-:W4:Y:S08]  /*2ae0*/  S2UR UR4, SR_CgaCtaId ;  /* 0x00000000000479c3 */ /* 0x000f300000008800 */
[----:B------:R-:W-:Y:S06]  /*2af0*/  BAR.SYNC.DEFER_BLOCKING 0x3, 0xa0 ;  /* 0x00c2800000007b1d */ /* 0x000fec0000010000 */
[----:B------:R-:W-:-:S02]  /*2b00*/  UMOV UR5, 0x400 ;  /* 0x0000040000057882 */ /* 0x000fc40000000000 */
[----:B----4-:R-:W-:-:S06]  /*2b10*/  ULEA UR4, UR4, UR5, 0x18 ;  /* 0x0000000504047291 */ /* 0x010fcc000f8ec0ff */
[----:B-12---:R-:W-:-:S05]  /*2b20*/  MOV R3, UR4 ;  /* 0x0000000400037c02 */ /* 0x006fca0008000f00 */
[----:B------:R1:W2:Y:S01]  /*2b30*/  LDS R74, [R3+0xa8] ;  /* 0x0000a800034a7984 */ /* 0x0002a20000000800 */
[----:B------:R-:W4:Y:S02]  /*2b40*/  SYNCS.PHASECHK.TRANS64.TRYWAIT P0, [R3+URZ+0x80], RZ ;  /* 0x000080ff030075a7 */ /* 0x000f2400080011ff */
[----:B-12-4-:R-:W-:Y:S05]  /*2b50*/  @!P0 BRA `(.L_x_50) ;  /* 0x0000002800dc8947 */ /* 0x016fea0003800000 */
.L_x_88:
[----:B------:R-:W2:Y:S01]  /*2b60*/  LDS.128 R52, [R3+0x37c10] ;  /* 0x037c100003347984 */ /* 0x000ea20000000c00 */
[----:B---3--:R-:W-:Y:S01]  /*2b70*/  HFMA2 R0, -RZ, RZ, 0, 5.9604644775390625e-08 ;  /* 0x00000001ff007431 */ /* 0x008fe200000001ff */
[----:B------:R3:W-:Y:S06]  /*2b80*/  MEMBAR.ALL.CTA ;  /* 0x0000000000007992 */ /* 0x0007ec0000008000 */
[----:B---3--:R-:W3:Y:S02]  /*2b90*/  FENCE.VIEW.ASYNC.S ;  /* 0x00000000000073c6 */ /* 0x008ee40000000000 */
[----:B---3--:R3:W-:Y:S01]  /*2ba0*/  SYNCS.ARRIVE.TRANS64.ART0 RZ, [R3+URZ+0x90], R0 ;  /* 0x0000900003ff79a7 */ /* 0x0087e200085000ff */
[----:B--2---:R-:W-:-:S13]  /*2bb0*/  ISETP.NE.AND P0, PT, R55, 0x1, PT ;  /* 0x000000013700780c */ /* 0x004fda0003f05270 */
[----:B---3--:R-:W-:Y:S05]  /*2bc0*/  @P0 BRA `(.L_x_51) ;  /* 0x0000002000a80947 */ /* 0x008fea0003800000 */
[----:B------:R-:W-:Y:S01]  /*2bd0*/  IMAD.SHL.U32 R4, R58, 0x80, RZ ;  /* 0x000000803a047824 */ /* 0x000fe200078e00ff */
[----:B------:R-:W-:Y:S01]  /*2be0*/  SHF.R.U32.HI R63, RZ, 0x5, R58 ;  /* 0x00000005ff3f7819 */ /* 0x000fe2000001163a */
[----:B------:R-:W2:Y:S01]  /*2bf0*/  S2UR UR8, SR_CgaCtaId ;  /* 0x00000000000879c3 */ /* 0x000ea20000008800 */
[----:B------:R-:W3:Y:S01]  /*2c00*/  S2R R56, SR_LANEID ;  /* 0x0000000000387919 */ /* 0x000ee20000000000 */
[----:B------:R-:W-:Y:S01]  /*2c10*/  IMAD R73, R75, 0x4, R3 ;  /* 0x000000044b497824 */ /* 0x000fe200078e0203 */
[----:B------:R-:W-:Y:S01]  /*2c20*/  LOP3.LUT R4, R4, 0xf80, RZ, 0xc0, !PT ;  /* 0x00000f8004047812 */ /* 0x000fe200078ec0ff */
[----:B------:R-:W-:Y:S01]  /*2c30*/  IMAD.MOV.U32 R62, RZ, RZ, 0x1 ;  /* 0x00000001ff3e7424 */ /* 0x000fe200078e00ff */
[----:B------:R-:W-:Y:S01]  /*2c40*/  CS2R R60, SRZ ;  /* 0x00000000003c7805 */ /* 0x000fe2000001ff00 */
[----:B------:R-:W-:Y:S01]  /*2c50*/  IMAD.MOV.U32 R59, RZ, RZ, RZ ;  /* 0x000000ffff3b7224 */ /* 0x000fe200078e00ff */
[----:B------:R-:W-:Y:S01]  /*2c60*/  UMOV UR9, 0x400 ;  /* 0x0000040000097882 */ /* 0x000fe20000000000 */
[----:B------:R-:W-:Y:S01]  /*2c70*/  IMAD R4, R63, 0x1000, R4 ;  /* 0x000010003f047824 */ /* 0x000fe200078e0204 */
[----:B------:R-:W4:Y:S03]  /*2c80*/  LDCU.64 UR10, c[0x0][0x348] ;  /* 0x00006900ff0a77ac */ /* 0x000f260008000a00 */
[----:B------:R-:W-:-:S04]  /*2c90*/  IMAD.IADD R4, R3, 0x1, R4 ;  /* 0x0000000103047824 */ /* 0x000fc800078e0204 */
[C---:B------:R-:W-:Y:S02]  /*2ca0*/  VIADD R2, R4.reuse, 0x400 ;  /* 0x0000040004027836 */ /* 0x040fe40000000000 */
[C---:B------:R-:W-:Y:S02]  /*2cb0*/  VIADD R5, R4.reuse, 0x430 ;  /* 0x0000043004057836 */ /* 0x040fe40000000000 */
[C---:B------:R-:W-:Y:S01]  /*2cc0*/  VIADD R6, R4.reuse, 0x420 ;  /* 0x0000042004067836 */ /* 0x040fe20000000000 */
[----:B------:R-:W-:Y:S01]  /*2cd0*/  SHF.R.U32.HI R69, RZ, 0x3, R2 ;  /* 0x00000003ff457819 */ /* 0x000fe20000011602 */
[----:B------:R-:W-:Y:S01]  /*2ce0*/  VIADD R7, R4, 0x410 ;  /* 0x0000041004077836 */ /* 0x000fe20000000000 */
[----:B------:R-:W-:Y:S01]  /*2cf0*/  SHF.R.U32.HI R72, RZ, 0x3, R5 ;  /* 0x00000003ff487819 */ /* 0x000fe20000011605 */
[----:B--2---:R-:W-:Y:S01]  /*2d00*/  ULEA UR7, UR8, UR9, 0x18 ;  /* 0x0000000908077291 */ /* 0x004fe2000f8ec0ff */
[----:B------:R-:W-:Y:S02]  /*2d10*/  LOP3.LUT R69, R2, 0x70, R69, 0x78, !PT ;  /* 0x0000007002457812 */ /* 0x000fe400078e7845 */
[----:B------:R-:W-:-:S02]  /*2d20*/  LOP3.LUT R2, R58, 0x1f, RZ, 0xc0, !PT ;  /* 0x0000001f3a027812 */ /* 0x000fc400078ec0ff */
[----:B------:R-:W-:Y:S01]  /*2d30*/  LOP3.LUT R72, R5, 0x70, R72, 0x78, !PT ;  /* 0x0000007005487812 */ /* 0x000fe200078e7848 */
[----:B------:R-:W-:Y:S01]  /*2d40*/  VIADD R5, R4, 0x470 ;  /* 0x0000047004057836 */ /* 0x000fe20000000000 */
[----:B------:R-:W-:Y:S01]  /*2d50*/  SHF.R.U32.HI R71, RZ, 0x3, R6 ;  /* 0x00000003ff477819 */ /* 0x000fe20000011606 */
[C---:B------:R-:W-:Y:S01]  /*2d60*/  IMAD R2, R63.reuse, 0x20, R2 ;  /* 0x000000203f027824 */ /* 0x040fe200078e0202 */
[----:B------:R-:W-:Y:S01]  /*2d70*/  SHF.R.U32.HI R70, RZ, 0x3, R7 ;  /* 0x00000003ff467819 */ /* 0x000fe20000011607 */
[----:B------:R-:W-:Y:S01]  /*2d80*/  IMAD R63, R63, 0x200000, R74 ;  /* 0x002000003f3f7824 */ /* 0x000fe200078e024a */
[----:B------:R-:W-:Y:S01]  /*2d90*/  SHF.R.U32.HI R68, RZ, 0x3, R5 ;  /* 0x00000003ff447819 */ /* 0x000fe20000011605 */
[----:B------:R-:W-:Y:S01]  /*2da0*/  IMAD.SHL.U32 R2, R2, 0x20, RZ ;  /* 0x0000002002027824 */ /* 0x000fe200078e00ff */
[----:B------:R-:W-:Y:S01]  /*2db0*/  LOP3.LUT R71, R6, 0x70, R71, 0x78, !PT ;  /* 0x0000007006477812 */ /* 0x000fe200078e7847 */
[C---:B------:R-:W-:Y:S01]  /*2dc0*/  VIADD R6, R4.reuse, 0x460 ;  /* 0x0000046004067836 */ /* 0x040fe20000000000 */
[----:B------:R-:W-:Y:S01]  /*2dd0*/  LOP3.LUT R68, R5, 0x70, R68, 0x78, !PT ;  /* 0x0000007005447812 */ /* 0x000fe200078e7844 */
[----:B------:R-:W-:Y:S01]  /*2de0*/  VIADD R5, R4, 0x450 ;  /* 0x0000045004057836 */ /* 0x000fe20000000000 */
[----:B------:R-:W-:Y:S01]  /*2df0*/  LOP3.LUT R2, R2, 0xffff, RZ, 0xc0, !PT ;  /* 0x0000ffff02027812 */ /* 0x000fe200078ec0ff */
[----:B------:R-:W-:Y:S01]  /*2e00*/  VIADD R4, R4, 0x440 ;  /* 0x0000044004047836 */ /* 0x000fe20000000000 */
[----:B------:R-:W-:-:S02]  /*2e10*/  SHF.R.U32.HI R67, RZ, 0x3, R6 ;  /* 0x00000003ff437819 */ /* 0x000fc40000011606 */
[----:B------:R-:W-:Y:S02]  /*2e20*/  SHF.R.U32.HI R64, RZ, 0x1, R2 ;  /* 0x00000001ff407819 */ /* 0x000fe40000011602 */
[----:B------:R-:W-:Y:S02]  /*2e30*/  SHF.R.U32.HI R66, RZ, 0x3, R5 ;  /* 0x00000003ff427819 */ /* 0x000fe40000011605 */
[----:B------:R-:W-:Y:S02]  /*2e40*/  LOP3.LUT R64, R64, 0xffff, RZ, 0xc0, !PT ;  /* 0x0000ffff40407812 */ /* 0x000fe400078ec0ff */
[----:B------:R-:W-:Y:S02]  /*2e50*/  SHF.R.U32.HI R65, RZ, 0x3, R4 ;  /* 0x00000003ff417819 */ /* 0x000fe40000011604 */
[----:B------:R-:W-:Y:S01]  /*2e60*/  LOP3.LUT R70, R7, 0x70, R70, 0x78, !PT ;  /* 0x0000007007467812 */ /* 0x000fe200078e7846 */
[----:B------:R-:W-:Y:S01]  /*2e70*/  IMAD.IADD R64, R3, 0x1, R64 ;  /* 0x0000000103407824 */ /* 0x000fe200078e0240 */
[----:B------:R-:W-:-:S02]  /*2e80*/  LOP3.LUT R67, R6, 0x70, R67, 0x78, !PT ;  /* 0x0000007006437812 */ /* 0x000fc400078e7843 */
[----:B------:R-:W-:Y:S02]  /*2e90*/  LOP3.LUT R66, R5, 0x70, R66, 0x78, !PT ;  /* 0x0000007005427812 */ /* 0x000fe400078e7842 */
[----:B---34-:R-:W-:-:S07]  /*2ea0*/  LOP3.LUT R65, R4, 0x70, R65, 0x78, !PT ;  /* 0x0000007004417812 */ /* 0x018fce00078e7841 */
.L_x_63:
[----:B-12---:R-:W2:Y:S01]  /*2eb0*/  LDC.64 R8, c[0x0][0x750] ;  /* 0x0001d400ff087b82 */ /* 0x006ea20000000a00 */
[----:B------:R-:W-:-:S04]  /*2ec0*/  IMAD.SHL.U32 R77, R52, 0x80, RZ ;  /* 0x00000080344d7824 */ /* 0x000fc800078e00ff */
[----:B------:R-:W-:-:S03]  /*2ed0*/  IMAD.IADD R7, R77, 0x1, R58 ;  /* 0x000000014d077824 */ /* 0x000fc600078e023a */
[----:B------:R-:W3:Y:S01]  /*2ee0*/  LDC.64 R4, c[0x0][0x758] ;  /* 0x0001d600ff047b82 */ /* 0x000ee20000000a00 */
[----:B------:R-:W-:Y:S01]  /*2ef0*/  LEA R52, R60, R3, 0x3 ;  /* 0x000000033c347211 */ /* 0x000fe200078e18ff */
[----:B--2---:R-:W-:-:S05]  /*2f00*/  IMAD.WIDE R8, R54, 0x4, R8 ;  /* 0x0000000436087825 */ /* 0x004fca00078e0208 */
[----:B------:R2:W5:Y:S01]  /*2f10*/  LDG.E R76, desc[UR22][R8.64] ;  /* 0x00000016084c7981 */ /* 0x000562000c1e1900 */
[----:B---3--:R-:W-:Y:S01]  /*2f20*/  IMAD.WIDE R6, R7, 0x4, R4 ;  /* 0x0000000407067825 */ /* 0x008fe200078e0204 */
[----:B------:R-:W-:-:S04]  /*2f30*/  SHF.L.U32 R5, R59, 0x1f, RZ ;  /* 0x0000001f3b057819 */ /* 0x000fc800000006ff */
[----:B------:R2:W5:Y:S01]  /*2f40*/  LDG.E R55, desc[UR22][R6.64] ;  /* 0x0000001606377981 */ /* 0x000562000c1e1900 */
[----:B------:R-:W3:Y:S01]  /*2f50*/  SYNCS.PHASECHK.TRANS64.TRYWAIT P1, [R52+URZ+0x60], R5 ;  /* 0x00006005340075a7 */ /* 0x000ee200080211ff */
[----:B------:R-:W-:Y:S02]  /*2f60*/  PLOP3.LUT P0, PT, PT, PT, PT, 0x80, 0x8 ;  /* 0x000000000008781c */ /* 0x000fe40003f0f070 */
[----:B------:R-:W-:Y:S01]  /*2f70*/  ISETP.NE.AND P2, PT, R75, RZ, PT ;  /* 0x000000ff4b00720c */ /* 0x000fe20003f45270 */
[----:B--23--:R-:W-:-:S12]  /*2f80*/  @!P1 BRA `(.L_x_52) ;  /* 0x0000002400e49947 */ /* 0x00cfd80003800000 */
.L_x_90:
[----:B------:R-:W-:Y:S02]  /*2f90*/  HFMA2 R80, -RZ, RZ, 0, 0 ;  /* 0x00000000ff507431 */ /* 0x000fe400000001ff */
[--C-:B------:R-:W-:Y:S01]  /*2fa0*/  IMAD.MOV.U32 R57, RZ, RZ, R54.reuse ;  /* 0x000000ffff397224 */ /* 0x100fe200078e0036 */
[----:B------:R-:W-:Y:S01]  /*2fb0*/  SHF.R.S32.HI R2, RZ, 0x1f, R54 ;  /* 0x0000001fff027819 */ /* 0x000fe20000011436 */
[----:B------:R-:W-:Y:S01]  /*2fc0*/  IMAD R54, R60, 0x80, R63 ;  /* 0x000000803c367824 */ /* 0x000fe200078e023f */
[----:B------:R-:W-:-:S07]  /*2fd0*/  MOV R78, RZ ;  /* 0x000000ff004e7202 */ /* 0x000fce0000000f00 */
.L_x_58:
[----:B------:R-:W-:Y:S01]  /*2fe0*/  SHF.L.U32 R79, R80, 0x5, RZ ;  /* 0x00000005504f7819 */ /* 0x000fe200000006ff */
[----:B------:R-:W-:Y:S05]  /*2ff0*/  WARPSYNC.ALL ;  /* 0x0000000000007948 */ /* 0x000fea0003800000 */
[----:B------:R-:W-:Y:S01]  /*3000*/  NOP ;  /* 0x0000000000007918 */ /* 0x000fe20000000000 */
[----:B------:R-:W-:Y:S01]  /*3010*/  IADD3 R4, PT, PT, R54, R79, RZ ;  /* 0x0000004f36047210 */ /* 0x000fe20007ffe0ff */
[----:B------:R-:W-:Y:S01]  /*3020*/  BSSY.RECONVERGENT B0, `(.L_x_53) ;  /* 0x0000083000007945 */ /* 0x000fe20003800200 */
[----:B------:R-:W-:Y:S02]  /*3030*/  PLOP3.LUT P3, PT, P0, PT, PT, 0x80, 0x8 ;  /* 0x000000000008781c */ /* 0x000fe4000076f070 */
[----:B------:R-:W-:-:S13]  /*3040*/  R2UR UR4, R4 ;  /* 0x00000000040472ca */ /* 0x000fda00000e0000 */
[----:B------:R-:W3:Y:S01]  /*3050*/  LDTM.x32 R12, tmem[UR4+0x20] ;  /* 0x00002004000c79ee */ /* 0x000ee200082c0000 */
[----:B------:R-:W-:Y:S01]  /*3060*/  R2UR UR4, R4 ;  /* 0x00000000040472ca */ /* 0x000fe200000e0000 */
[C---:B---3-5:R-:W-:Y:S01]  /*3070*/  FMUL R81, R76.reuse, R12 ;  /* 0x0000000c4c517220 */ /* 0x068fe20000400000 */
[C---:B------:R-:W-:Y:S01]  /*3080*/  FMUL R82, R76.reuse, R13 ;  /* 0x0000000d4c527220 */ /* 0x040fe20000400000 */
        /* <DEDUP_REMOVED lines=23> */
[----:B--2---:R-:W2:Y:S01]  /*3200*/  LDTM.x32 R4, tmem[UR4] ;  /* 0x00000004000479ee */ /* 0x004ea200082c0000 */
[C---:B------:R-:W-:Y:S01]  /*3210*/  FMUL R106, R76.reuse, R37 ;  /* 0x000000254c6a7220 */ /* 0x040fe20000400000 */
[C---:B------:R-:W-:Y:S01]  /*3220*/  FMUL R107, R76.reuse, R38 ;  /* 0x000000264c6b7220 */ /* 0x040fe20000400000 */
[----:B------:R-:W-:Y:S01]  /*3230*/  FMUL R108, R76, R39 ;  /* 0x000000274c6c7220 */ /* 0x000fe20000400000 */
[----:B------:R-:W-:Y:S01]  /*3240*/  F2FP.BF16.F32.PACK_AB R39, R88, R87 ;  /* 0x000000575827723e */ /* 0x000fe200000010ff */
[----:B------:R-:W-:Y:S01]  /*3250*/  FMUL R40, R76, R40 ;  /* 0x000000284c287220 */ /* 0x000fe20000400000 */
[----:B------:R-:W-:Y:S01]  /*3260*/  F2FP.BF16.F32.PACK_AB R38, R86, R85 ;  /* 0x000000555626723e */ /* 0x000fe200000010ff */
[----:B------:R-:W-:Y:S01]  /*3270*/  FMUL R41, R76, R41 ;  /* 0x000000294c297220 */ /* 0x000fe20000400000 */
[----:B------:R-:W-:Y:S01]  /*3280*/  F2FP.BF16.F32.PACK_AB R37, R84, R83 ;  /* 0x000000535425723e */ /* 0x000fe200000010ff */
[----:B------:R-:W-:Y:S01]  /*3290*/  FMUL R42, R76, R42 ;  /* 0x0000002a4c2a7220 */ /* 0x000fe20000400000 */
[----:B------:R-:W-:Y:S01]  /*32a0*/  F2FP.BF16.F32.PACK_AB R36, R82, R81 ;  /* 0x000000515224723e */ /* 0x000fe200000010ff */
[----:B------:R-:W-:Y:S01]  /*32b0*/  FMUL R43, R76, R43 ;  /* 0x0000002b4c2b7220 */ /* 0x000fe20000400000 */
[----:B------:R-:W-:-:S02]  /*32c0*/  F2FP.BF16.F32.PACK_AB R47, R96, R95 ;  /* 0x0000005f602f723e */ /* 0x000fc400000010ff */
[----:B------:R-:W-:Y:S01]  /*32d0*/  F2FP.BF16.F32.PACK_AB R46, R94, R93 ;  /* 0x0000005d5e2e723e */ /* 0x000fe200000010ff */
[----:B------:R3:W-:Y:S01]  /*32e0*/  STS.128 [R65], R36 ;  /* 0x0000002441007388 */ /* 0x0007e20000000c00 */
[----:B------:R-:W-:Y:S02]  /*32f0*/  F2FP.BF16.F32.PACK_AB R45, R92, R91 ;  /* 0x0000005b5c2d723e */ /* 0x000fe400000010ff */
[----:B------:R-:W-:Y:S02]  /*3300*/  F2FP.BF16.F32.PACK_AB R44, R90, R89 ;  /* 0x000000595a2c723e */ /* 0x000fe400000010ff */
[----:B------:R-:W-:Y:S02]  /*3310*/  F2FP.BF16.F32.PACK_AB R51, R104, R103 ;  /* 0x000000676833723e */ /* 0x000fe400000010ff */
[----:B------:R-:W-:Y:S01]  /*3320*/  F2FP.BF16.F32.PACK_AB R50, R102, R101 ;  /* 0x000000656632723e */ /* 0x000fe200000010ff */
[----:B------:R4:W-:Y:S01]  /*3330*/  STS.128 [R66], R44 ;  /* 0x0000002c42007388 */ /* 0x0009e20000000c00 */
[----:B------:R-:W-:Y:S01]  /*3340*/  F2FP.BF16.F32.PACK_AB R49, R100, R99 ;  /* 0x000000636431723e */ /* 0x000fe200000010ff */
[----:B--2---:R-:W-:Y:S01]  /*3350*/  FMUL R109, R76, R4 ;  /* 0x000000044c6d7220 */ /* 0x004fe20000400000 */
[----:B------:R-:W-:Y:S01]  /*3360*/  F2FP.BF16.F32.PACK_AB R48, R98, R97 ;  /* 0x000000616230723e */ /* 0x000fe200000010ff */
[C---:B------:R-:W-:Y:S01]  /*3370*/  FMUL R110, R76.reuse, R5 ;  /* 0x000000054c6e7220 */ /* 0x040fe20000400000 */
[C---:B------:R-:W-:Y:S01]  /*3380*/  FMUL R111, R76.reuse, R6 ;  /* 0x000000064c6f7220 */ /* 0x040fe20000400000 */
[C---:B------:R-:W-:Y:S01]  /*3390*/  FMUL R112, R76.reuse, R7 ;  /* 0x000000074c707220 */ /* 0x040fe20000400000 */
[C---:B------:R-:W-:Y:S01]  /*33a0*/  FMUL R113, R76.reuse, R8 ;  /* 0x000000084c717220 */ /* 0x040fe20000400000 */
[C---:B------:R-:W-:Y:S01]  /*33b0*/  FMUL R114, R76.reuse, R9 ;  /* 0x000000094c727220 */ /* 0x040fe20000400000 */
[C---:B------:R-:W-:Y:S01]  /*33c0*/  FMUL R115, R76.reuse, R10 ;  /* 0x0000000a4c737220 */ /* 0x040fe20000400000 */
[C---:B------:R-:W-:Y:S01]  /*33d0*/  FMUL R116, R76.reuse, R11 ;  /* 0x0000000b4c747220 */ /* 0x040fe20000400000 */
[----:B------:R2:W-:Y:S01]  /*33e0*/  STS.128 [R67], R48 ;  /* 0x0000003043007388 */ /* 0x0005e20000000c00 */
        /* <DEDUP_REMOVED lines=11> */
[C---:B---3--:R-:W-:Y:S01]  /*34a0*/  FMUL R36, R76.reuse, R12 ;  /* 0x0000000c4c247220 */ /* 0x048fe20000400000 */
[C---:B------:R-:W-:Y:S01]  /*34b0*/  FMUL R37, R76.reuse, R13 ;  /* 0x0000000d4c257220 */ /* 0x040fe20000400000 */
[C---:B------:R-:W-:Y:S01]  /*34c0*/  FMUL R38, R76.reuse, R14 ;  /* 0x0000000e4c267220 */ /* 0x040fe20000400000 */
[C---:B------:R-:W-:Y:S01]  /*34d0*/  FMUL R39, R76.reuse, R15 ;  /* 0x0000000f4c277220 */ /* 0x040fe20000400000 */
[----:B------:R-:W-:Y:S01]  /*34e0*/  FMUL R35, R76, R35 ;  /* 0x000000234c237220 */ /* 0x000fe20000400000 */
[----:B------:R-:W-:-:S02]  /*34f0*/  F2FP.BF16.F32.PACK_AB R7, R116, R115 ;  /* 0x000000737407723e */ /* 0x000fc400000010ff */
[----:B------:R-:W-:Y:S01]  /*3500*/  F2FP.BF16.F32.PACK_AB R6, R114, R113 ;  /* 0x000000717206723e */ /* 0x000fe200000010ff */
[C---:B----4-:R-:W-:Y:S01]  /*3510*/  FMUL R44, R76.reuse, R16 ;  /* 0x000000104c2c7220 */ /* 0x050fe20000400000 */
[C---:B------:R-:W-:Y:S01]  /*3520*/  FMUL R45, R76.reuse, R17 ;  /* 0x000000114c2d7220 */ /* 0x040fe20000400000 */
[C---:B------:R-:W-:Y:S01]  /*3530*/  FMUL R46, R76.reuse, R18 ;  /* 0x000000124c2e7220 */ /* 0x040fe20000400000 */
[----:B------:R-:W-:Y:S01]  /*3540*/  FMUL R47, R76, R19 ;  /* 0x000000134c2f7220 */ /* 0x000fe20000400000 */
[----:B------:R-:W-:Y:S02]  /*3550*/  F2FP.BF16.F32.PACK_AB R5, R112, R111 ;  /* 0x0000006f7005723e */ /* 0x000fe400000010ff */
[----:B------:R-:W-:Y:S02]  /*3560*/  F2FP.BF16.F32.PACK_AB R4, R110, R109 ;  /* 0x0000006d6e04723e */ /* 0x000fe400000010ff */
[----:B------:R-:W-:Y:S02]  /*3570*/  F2FP.BF16.F32.PACK_AB R11, R47, R46 ;  /* 0x0000002e2f0b723e */ /* 0x000fe400000010ff */
[----:B------:R-:W-:Y:S01]  /*3580*/  F2FP.BF16.F32.PACK_AB R10, R45, R44 ;  /* 0x0000002c2d0a723e */ /* 0x000fe200000010ff */
[C---:B--2---:R-:W-:Y:S01]  /*3590*/  FMUL R48, R76.reuse, R20 ;  /* 0x000000144c307220 */ /* 0x044fe20000400000 */
[C---:B------:R-:W-:Y:S01]  /*35a0*/  FMUL R49, R76.reuse, R21 ;  /* 0x000000154c317220 */ /* 0x040fe20000400000 */
[C---:B------:R-:W-:Y:S01]  /*35b0*/  FMUL R50, R76.reuse, R22 ;  /* 0x000000164c327220 */ /* 0x040fe20000400000 */
[----:B------:R-:W-:Y:S01]  /*35c0*/  FMUL R51, R76, R23 ;  /* 0x000000174c337220 */ /* 0x000fe20000400000 */
[----:B------:R-:W-:-:S02]  /*35d0*/  F2FP.BF16.F32.PACK_AB R23, R43, R42 ;  /* 0x0000002a2b17723e */ /* 0x000fc400000010ff */
[----:B------:R-:W-:Y:S02]  /*35e0*/  F2FP.BF16.F32.PACK_AB R22, R41, R40 ;  /* 0x000000282916723e */ /* 0x000fe400000010ff */
[----:B------:R-:W-:Y:S02]  /*35f0*/  F2FP.BF16.F32.PACK_AB R21, R108, R107 ;  /* 0x0000006b6c15723e */ /* 0x000fe400000010ff */
[----:B------:R-:W-:Y:S02]  /*3600*/  F2FP.BF16.F32.PACK_AB R20, R106, R105 ;  /* 0x000000696a14723e */ /* 0x000fe400000010ff */
[----:B------:R-:W-:Y:S02]  /*3610*/  F2FP.BF16.F32.PACK_AB R9, R39, R38 ;  /* 0x000000262709723e */ /* 0x000fe400000010ff */
[----:B------:R-:W-:Y:S01]  /*3620*/  F2FP.BF16.F32.PACK_AB R8, R37, R36 ;  /* 0x000000242508723e */ /* 0x000fe200000010ff */
[----:B------:R2:W-:Y:S01]  /*3630*/  STS.128 [R68], R20 ;  /* 0x0000001444007388 */ /* 0x0005e20000000c00 */
[----:B------:R-:W-:-:S02]  /*3640*/  F2FP.BF16.F32.PACK_AB R15, R27, R26 ;  /* 0x0000001a1b0f723e */ /* 0x000fc400000010ff */
[----:B------:R-:W-:Y:S01]  /*3650*/  F2FP.BF16.F32.PACK_AB R14, R25, R24 ;  /* 0x00000018190e723e */ /* 0x000fe200000010ff */
[----:B------:R2:W-:Y:S01]  /*3660*/  STS.128 [R69], R4 ;  /* 0x0000000445007388 */ /* 0x0005e20000000c00 */
[----:B------:R-:W-:Y:S02]  /*3670*/  F2FP.BF16.F32.PACK_AB R13, R51, R50 ;  /* 0x00000032330d723e */ /* 0x000fe400000010ff */
[----:B------:R-:W-:Y:S01]  /*3680*/  F2FP.BF16.F32.PACK_AB R12, R49, R48 ;  /* 0x00000030310c723e */ /* 0x000fe200000010ff */
[----:B------:R2:W-:Y:S01]  /*3690*/  STS.128 [R70], R8 ;  /* 0x0000000846007388 */ /* 0x0005e20000000c00 */
[----:B------:R-:W-:Y:S02]  /*36a0*/  F2FP.BF16.F32.PACK_AB R19, R35, R34 ;  /* 0x000000222313723e */ /* 0x000fe400000010ff */
[----:B------:R-:W-:Y:S01]  /*36b0*/  F2FP.BF16.F32.PACK_AB R18, R33, R32 ;  /* 0x000000202112723e */ /* 0x000fe200000010ff */
[----:B------:R2:W-:Y:S01]  /*36c0*/  STS.128 [R71], R12 ;  /* 0x0000000c47007388 */ /* 0x0005e20000000c00 */
[----:B------:R-:W-:-:S02]  /*36d0*/  F2FP.BF16.F32.PACK_AB R17, R31, R30 ;  /* 0x0000001e1f11723e */ /* 0x000fc400000010ff */
[----:B------:R-:W-:-:S05]  /*36e0*/  F2FP.BF16.F32.PACK_AB R16, R29, R28 ;  /* 0x0000001c1d10723e */ /* 0x000fca00000010ff */
[----:B------:R2:W-:Y:S01]  /*36f0*/  STS.128 [R72], R16 ;  /* 0x0000001048007388 */ /* 0x0005e20000000c00 */
[----:B------:R3:W-:Y:S06]  /*3700*/  MEMBAR.ALL.CTA ;  /* 0x0000000000007992 */ /* 0x0007ec0000008000 */
[----:B---3--:R-:W3:Y:S02]  /*3710*/  FENCE.VIEW.ASYNC.S ;  /* 0x00000000000073c6 */ /* 0x008ee40000000000 */
[----:B---3--:R-:W-:Y:S06]  /*3720*/  BAR.SYNC.DEFER_BLOCKING 0x2, 0x80 ;  /* 0x0082000000007b1d */ /* 0x008fec0000010000 */
[----:B------:R-:W-:Y:S05]  /*3730*/  @P2 BRA `(.L_x_54) ;  /* 0x0000000000442947 */ /* 0x000fea0003800000 */
[----:B------:R-:W-:Y:S01]  /*3740*/  UIADD3 UR12, UP0, UPT, UR10, 0x240, URZ ;  /* 0x000002400a0c7890 */ /* 0x000fe2000ff1e0ff */
[----:B------:R-:W-:Y:S01]  /*3750*/  PLOP3.LUT P0, PT, PT, PT, PT, 0x80, 0x8 ;  /* 0x000000000008781c */ /* 0x000fe20003f0f070 */
[----:B------:R-:W-:Y:S01]  /*3760*/  IMAD R79, R53, 0x80, R79 ;  /* 0x00000080354f7824 */ /* 0x000fe200078e024f */
[----:B--2---:R-:W-:Y:S01]  /*3770*/  IADD3 R4, PT, PT, R3, 0x400, RZ ;  /* 0x0000040003047810 */ /* 0x004fe20007ffe0ff */
[----:B------:R-:W-:-:S12]  /*3780*/  UIADD3.X UR13, UPT, UPT, URZ, UR11, URZ, UP0, !UPT ;  /* 0x0000000bff0d7290 */ /* 0x000fd800087fe4ff */
.L_x_55:
[----:B------:R-:W-:Y:S02]  /*3790*/  PLOP3.LUT P1, PT, P1, P0, PT, 0xf2, 0x2f ;  /* 0x00000000002f781c */ /* 0x000fe40000f21e72 */
[----:B------:R-:W-:-:S08]  /*37a0*/  @P0 R2UR P1, UR6, R77 ;  /* 0x000000004d0602ca */ /* 0x000fd00000020000 */
[----:B------:R-:W-:Y:S02]  /*37b0*/  PLOP3.LUT P1, PT, P1, P0, PT, 0xf2, 0x2f ;  /* 0x00000000002f781c */ /* 0x000fe40000f21e72 */
[----:B------:R-:W-:-:S08]  /*37c0*/  @P0 R2UR.OR P1, UR5, R79 ;  /* 0x000000004f0502ca */ /* 0x000fd00000120000 */
[----:B------:R-:W-:Y:S02]  /*37d0*/  PLOP3.LUT P1, PT, P1, P0, PT, 0xf2, 0x2f ;  /* 0x00000000002f781c */ /* 0x000fe40000f21e72 */
[----:B------:R-:W-:-:S08]  /*37e0*/  @P0 R2UR.OR P1, UR4, R4 ;  /* 0x00000000040402ca */ /* 0x000fd00000120000 */
[----:B------:R-:W-:Y:S02]  /*37f0*/  @P0 PLOP3.LUT P0, PT, P1, PT, PT, 0x80, 0x8 ;  /* 0x000000000008081c */ /* 0x000fe40000f0f070 */
[----:B------:R-:W-:-:S03]  /*3800*/  PLOP3.LUT P1, PT, PT, PT, PT, 0x80, 0x8 ;  /* 0x000000000008781c */ /* 0x000fc60003f2f070 */
[----:B------:R2:W-:Y:S08]  /*3810*/  UTMASTG.2D [UR4], [UR12], desc[URZ] ;  /* 0x0000ff040c0073b5 */ /* 0x0005f00008009000 */
[----:B--2---:R-:W-:Y:S05]  /*3820*/  @P0 BRA.U.ANY `(.L_x_55) ;  /* 0xfffffffd00d80947 */ /* 0x004fea000393ffff */
[----:B------:R0:W-:Y:S01]  /*3830*/  UTMACMDFLUSH ;  /* 0x00000000000079b7 */ /* 0x0001e20000000000 */
[----:B------:R-:W-:-:S04]  /*3840*/  DEPBAR.LE SB0, 0x0 ;  /* 0x000080000000791a */ /* 0x000fc80000000000 */
.L_x_54:
[----:B------:R-:W-:Y:S05]  /*3850*/  BSYNC.RECONVERGENT B0 ;  /* 0x0000000000007941 */ /* 0x000fea0003800200 */
.L_x_53:
[----:B------:R-:W-:Y:S01]  /*3860*/  FMUL R127, R109, -1.4426950216293334961 ;  /* 0xbfb8aa3b6d7f7820 */ /* 0x000fe20000400000 */
[----:B------:R-:W-:Y:S01]  /*3870*/  FMUL R126, R110, -1.4426950216293334961 ;  /* 0xbfb8aa3b6e7e7820 */ /* 0x000fe20000400000 */
[----:B------:R-:W-:Y:S01]  /*3880*/  FMUL R125, R111, -1.4426950216293334961 ;  /* 0xbfb8aa3b6f7d7820 */ /* 0x000fe20000400000 */
[----:B------:R-:W-:Y:S01]  /*3890*/  FMUL R124, R112, -1.4426950216293334961 ;  /* 0xbfb8aa3b707c7820 */ /* 0x000fe20000400000 */
[----:B--2---:R-:W-:Y:S01]  /*38a0*/  FMUL R20, R47, -1.4426950216293334961 ;  /* 0xbfb8aa3b2f147820 */ /* 0x004fe20000400000 */
[----:B------:R-:W-:Y:S01]  /*38b0*/  FMUL R4, R35, -1.4426950216293334961 ;  /* 0xbfb8aa3b23047820 */ /* 0x000fe20000400000 */
[----:B------:R-:W-:Y:S01]  /*38c0*/  FMUL R123, R113, -1.4426950216293334961 ;  /* 0xbfb8aa3b717b7820 */ /* 0x000fe20000400000 */
[----:B------:R-:W-:Y:S01]  /*38d0*/  FMUL R122, R114, -1.4426950216293334961 ;  /* 0xbfb8aa3b727a7820 */ /* 0x000fe20000400000 */
[----:B------:R-:W-:Y:S01]  /*38e0*/  FMUL R8, R31, -1.4426950216293334961 ;  /* 0xbfb8aa3b1f087820 */ /* 0x000fe20000400000 */
[----:B------:R-:W2:Y:S01]  /*38f0*/  MUFU.EX2 R127, R127 ;  /* 0x0000007f007f7308 */ /* 0x000ea20000000800 */
[----:B------:R-:W-:Y:S01]  /*3900*/  FMUL R121, R115, -1.4426950216293334961 ;  /* 0xbfb8aa3b73797820 */ /* 0x000fe20000400000 */
[----:B------:R-:W-:Y:S01]  /*3910*/  FMUL R117, R38, -1.4426950216293334961 ;  /* 0xbfb8aa3b26757820 */ /* 0x000fe20000400000 */
[----:B------:R-:W-:Y:S01]  /*3920*/  FMUL R9, R30, -1.4426950216293334961 ;  /* 0xbfb8aa3b1e097820 */ /* 0x000fe20000400000 */
[----:B------:R-:W-:Y:S01]  /*3930*/  FMUL R7, R32, -1.4426950216293334961 ;  /* 0xbfb8aa3b20077820 */ /* 0x000fe20000400000 */
[----:B------:R-:W-:Y:S01]  /*3940*/  FMUL R120, R116, -1.4426950216293334961 ;  /* 0xbfb8aa3b74787820 */ /* 0x000fe20000400000 */
[----:B------:R-:W-:Y:S01]  /*3950*/  FMUL R79, R39, -1.4426950216293334961 ;  /* 0xbfb8aa3b274f7820 */ /* 0x000fe20000400000 */
[----:B------:R-:W-:Y:S01]  /*3960*/  FMUL R12, R27, -1.4426950216293334961 ;  /* 0xbfb8aa3b1b0c7820 */ /* 0x000fe20000400000 */
[----:B------:R-:W3:Y:S01]  /*3970*/  MUFU.EX2 R126, R126 ;  /* 0x0000007e007e7308 */ /* 0x000ee20000000800 */
[----:B------:R-:W-:Y:S01]  /*3980*/  FMUL R6, R33, -1.4426950216293334961 ;  /* 0xbfb8aa3b21067820 */ /* 0x000fe20000400000 */
[----:B------:R-:W-:Y:S01]  /*3990*/  FMUL R15, R24, -1.4426950216293334961 ;  /* 0xbfb8aa3b180f7820 */ /* 0x000fe20000400000 */
[----:B------:R-:W-:Y:S01]  /*39a0*/  FMUL R14, R25, -1.4426950216293334961 ;  /* 0xbfb8aa3b190e7820 */ /* 0x000fe20000400000 */
[----:B------:R-:W-:Y:S01]  /*39b0*/  FMUL R13, R26, -1.4426950216293334961 ;  /* 0xbfb8aa3b1a0d7820 */ /* 0x000fe20000400000 */
[----:B------:R-:W-:Y:S01]  /*39c0*/  FMUL R21, R46, -1.4426950216293334961 ;  /* 0xbfb8aa3b2e157820 */ /* 0x000fe20000400000 */
[----:B------:R-:W-:Y:S01]  /*39d0*/  FMUL R5, R34, -1.4426950216293334961 ;  /* 0xbfb8aa3b22057820 */ /* 0x000fe20000400000 */
[----:B------:R-:W-:Y:S01]  /*39e0*/  FMUL R22, R45, -1.4426950216293334961 ;  /* 0xbfb8aa3b2d167820 */ /* 0x000fe20000400000 */
[----:B------:R-:W4:Y:S01]  /*39f0*/  MUFU.EX2 R125, R125 ;  /* 0x0000007d007d7308 */ /* 0x000f220000000800 */
[----:B------:R-:W-:Y:S01]  /*3a00*/  FMUL R23, R44, -1.4426950216293334961 ;  /* 0xbfb8aa3b2c177820 */ /* 0x000fe20000400000 */
[----:B------:R-:W-:Y:S01]  /*3a10*/  FMUL R10, R29, -1.4426950216293334961 ;  /* 0xbfb8aa3b1d0a7820 */ /* 0x000fe20000400000 */
[----:B------:R-:W-:Y:S01]  /*3a20*/  FMUL R16, R51, -1.4426950216293334961 ;  /* 0xbfb8aa3b33107820 */ /* 0x000fe20000400000 */
[----:B------:R-:W-:Y:S01]  /*3a30*/  FMUL R18, R49, -1.4426950216293334961 ;  /* 0xbfb8aa3b31127820 */ /* 0x000fe20000400000 */
[----:B------:R-:W-:Y:S01]  /*3a40*/  FMUL R19, R48, -1.4426950216293334961 ;  /* 0xbfb8aa3b30137820 */ /* 0x000fe20000400000 */
[----:B------:R-:W-:Y:S01]  /*3a50*/  FMUL R11, R28, -1.4426950216293334961 ;  /* 0xbfb8aa3b1c0b7820 */ /* 0x000fe20000400000 */
[----:B------:R-:W-:Y:S01]  /*3a60*/  FMUL R17, R50, -1.4426950216293334961 ;  /* 0xbfb8aa3b32117820 */ /* 0x000fe20000400000 */
[----:B------:R-:W5:Y:S01]  /*3a70*/  MUFU.EX2 R124, R124 ;  /* 0x0000007c007c7308 */ /* 0x000f620000000800 */
[----:B--2---:R-:W-:Y:S01]  /*3a80*/  FADD R128, R127, 1 ;  /* 0x3f8000007f807421 */ /* 0x004fe20000000000 */
[----:B------:R-:W-:Y:S01]  /*3a90*/  FMUL R118, R37, -1.4426950216293334961 ;  /* 0xbfb8aa3b25767820 */ /* 0x000fe20000400000 */
[----:B---3--:R-:W-:Y:S01]  /*3aa0*/  FADD R127, R126, 1 ;  /* 0x3f8000007e7f7421 */ /* 0x008fe20000000000 */
[----:B------:R-:W-:Y:S01]  /*3ab0*/  FMUL R119, R36, -1.4426950216293334961 ;  /* 0xbfb8aa3b24777820 */ /* 0x000fe20000400000 */
[----:B------:R-:W-:Y:S01]  /*3ac0*/  BAR.SYNC.DEFER_BLOCKING 0x2, 0x80 ;  /* 0x0082000000007b1d */ /* 0x000fe20000010000 */
[----:B------:R-:W-:Y:S01]  /*3ad0*/  ISETP.NE.AND P2, PT, R75, RZ, PT ;  /* 0x000000ff4b00720c */ /* 0x000fe20003f45270 */
[----:B----4-:R-:W-:-:S04]  /*3ae0*/  FADD R126, R125, 1 ;  /* 0x3f8000007d7e7421 */ /* 0x010fc80000000000 */
[----:B------:R-:W2:Y:S01]  /*3af0*/  MUFU.EX2 R20, R20 ;  /* 0x0000001400147308 */ /* 0x000ea20000000800 */
[----:B-----5:R-:W-:-:S07]  /*3b00*/  FADD R125, R124, 1 ;  /* 0x3f8000007c7d7421 */ /* 0x020fce0000000000 */
[----:B------:R-:W3:Y:S08]  /*3b10*/  MUFU.EX2 R4, R4 ;  /* 0x0000000400047308 */ /* 0x000ef00000000800 */
[----:B------:R-:W4:Y:S01]  /*3b20*/  MUFU.EX2 R123, R123 ;  /* 0x0000007b007b7308 */ /* 0x000f220000000800 */
[----:B--2---:R-:W-:-:S07]  /*3b30*/  FADD R20, R20, 1 ;  /* 0x3f80000014147421 */ /* 0x004fce0000000000 */
[----:B------:R-:W2:Y:S01]  /*3b40*/  MUFU.EX2 R122, R122 ;  /* 0x0000007a007a7308 */ /* 0x000ea20000000800 */
[----:B---3--:R-:W-:-:S07]  /*3b50*/  FADD R4, R4, 1 ;  /* 0x3f80000004047421 */ /* 0x008fce0000000000 */
[----:B------:R-:W3:Y:S01]  /*3b60*/  MUFU.EX2 R8, R8 ;  /* 0x0000000800087308 */ /* 0x000ee20000000800 */
[----:B----4-:R-:W-:-:S07]  /*3b70*/  FADD R124, R123, 1 ;  /* 0x3f8000007b7c7421 */ /* 0x010fce0000000000 */
        /* <DEDUP_REMOVED lines=46> */
[----:B------:R-:W3:Y:S01]  /*3e60*/  MUFU.RCP R20, R20 ;  /* 0x0000001400147308 */ /* 0x000ee20000001000 */
[----:B----4-:R-:W-:-:S07]  /*3e70*/  FADD R118, R118, 1 ;  /* 0x3f80000076767421 */ /* 0x010fce0000000000 */
[----:B------:R-:W4:Y:S01]  /*3e80*/  MUFU.RCP R4, R4 ;  /* 0x0000000400047308 */ /* 0x000f220000001000 */
[----:B--2---:R-:W-:-:S07]  /*3e90*/  FADD R119, R119, 1 ;  /* 0x3f80000077777421 */ /* 0x004fce0000000000 */
[----:B------:R-:W2:Y:S01]  /*3ea0*/  MUFU.RCP R120, R79 ;  /* 0x0000004f00787308 */ /* 0x000ea20000001000 */
[----:B---3--:R-:W-:-:S04]  /*3eb0*/  FMUL R47, R47, R20 ;  /* 0x000000142f2f7220 */ /* 0x008fc80000400000 */
[----:B------:R-:W-:-:S03]  /*3ec0*/  FMUL R96, R96, R47 ;  /* 0x0000002f60607220 */ /* 0x000fc60000400000 */
[----:B------:R-:W3:Y:S01]  /*3ed0*/  MUFU.RCP R8, R8 ;  /* 0x0000000800087308 */ /* 0x000ee20000001000 */
[----:B----4-:R-:W-:-:S04]  /*3ee0*/  FMUL R4, R35, R4 ;  /* 0x0000000423047220 */ /* 0x010fc80000400000 */
[----:B------:R-:W-:-:S03]  /*3ef0*/  FMUL R4, R43, R4 ;  /* 0x000000042b047220 */ /* 0x000fc60000400000 */
[----:B------:R-:W4:Y:S01]  /*3f00*/  MUFU.RCP R117, R117 ;  /* 0x0000007500757308 */ /* 0x000f220000001000 */
[----:B--2---:R-:W-:Y:S01]  /*3f10*/  FMUL R39, R39, R120 ;  /* 0x0000007827277220 */ /* 0x004fe20000400000 */
[----:B------:R-:W-:-:S03]  /*3f20*/  FMUL R4, R55, R4 ;  /* 0x0000000437047220 */ /* 0x000fc60000400000 */
[----:B------:R-:W-:-:S03]  /*3f30*/  FMUL R92, R92, R39 ;  /* 0x000000275c5c7220 */ /* 0x000fc60000400000 */
[----:B------:R-:W2:Y:S01]  /*3f40*/  MUFU.RCP R9, R9 ;  /* 0x0000000900097308 */ /* 0x000ea20000001000 */
[----:B---3--:R-:W-:Y:S01]  /*3f50*/  FMUL R31, R31, R8 ;  /* 0x000000081f1f7220 */ /* 0x008fe20000400000 */
[----:B------:R-:W-:-:S03]  /*3f60*/  FMUL R92, R55, R92 ;  /* 0x0000005c375c7220 */ /* 0x000fc60000400000 */
[----:B------:R-:W-:-:S03]  /*3f70*/  FMUL R108, R108, R31 ;  /* 0x0000001f6c6c7220 */ /* 0x000fc60000400000 */
[----:B------:R-:W3:Y:S01]  /*3f80*/  MUFU.RCP R7, R7 ;  /* 0x0000000700077308 */ /* 0x000ee20000001000 */
[----:B----4-:R-:W-:-:S04]  /*3f90*/  FMUL R38, R38, R117 ;  /* 0x0000007526267220 */ /* 0x010fc80000400000 */
[----:B------:R-:W-:-:S03]  /*3fa0*/  FMUL R38, R91, R38 ;  /* 0x000000265b267220 */ /* 0x000fc60000400000 */
[----:B------:R-:W4:Y:S01]  /*3fb0*/  MUFU.RCP R121, R121 ;  /* 0x0000007900797308 */ /* 0x000f220000001000 */
[----:B--2---:R-:W-:-:S04]  /*3fc0*/  FMUL R30, R30, R9 ;  /* 0x000000091e1e7220 */ /* 0x004fc80000400000 */
[----:B------:R-:W-:-:S03]  /*3fd0*/  FMUL R30, R107, R30 ;  /* 0x0000001e6b1e7220 */ /* 0x000fc60000400000 */
[----:B------:R-:W2:Y:S01]  /*3fe0*/  MUFU.RCP R12, R12 ;  /* 0x0000000c000c7308 */ /* 0x000ea20000001000 */
[----:B---3--:R-:W-:Y:S01]  /*3ff0*/  FMUL R7, R32, R7 ;  /* 0x0000000720077220 */ /* 0x008fe20000400000 */
[----:B------:R-:W-:-:S03]  /*4000*/  FMUL R30, R55, R30 ;  /* 0x0000001e371e7220 */ /* 0x000fc60000400000 */
[----:B------:R-:W-:Y:S01]  /*4010*/  FMUL R40, R40, R7 ;  /* 0x0000000728287220 */ /* 0x000fe20000400000 */
[----:B------:R-:W-:Y:S02]  /*4020*/  FMUL R7, R55, R96 ;  /* 0x0000006037077220 */ /* 0x000fe40000400000 */
        /* <DEDUP_REMOVED lines=8> */
[----:B---3--:R-:W-:-:S04]  /*40b0*/  FMUL R6, R33, R6 ;  /* 0x0000000621067220 */ /* 0x008fc80000400000 */
[----:B------:R-:W-:-:S03]  /*40c0*/  FMUL R6, R41, R6 ;  /* 0x0000000629067220 */ /* 0x000fc60000400000 */
[----:B------:R-:W3:Y:S01]  /*40d0*/  MUFU.RCP R13, R13 ;  /* 0x0000000d000d7308 */ /* 0x000ee20000001000 */
[----:B----4-:R-:W-:Y:S01]  /*40e0*/  FMUL R24, R24, R15 ;  /* 0x0000000f18187220 */ /* 0x010fe20000400000 */
[----:B------:R-:W-:-:S03]  /*40f0*/  FMUL R15, R55, R38 ;  /* 0x00000026370f7220 */ /* 0x000fc60000400000 */
[----:B------:R-:W-:Y:S02]  /*4100*/  FMUL R24, R101, R24 ;  /* 0x0000001865187220 */ /* 0x000fe40000400000 */
[----:B------:R-:W-:Y:S01]  /*4110*/  FMNMX.NAN R12, |R15|, |R30|, !PT ;  /* 0x4000001e0f0c7209 */ /* 0x000fe20007820200 */
[----:B------:R-:W4:Y:S01]  /*4120*/  MUFU.RCP R21, R21 ;  /* 0x0000001500157308 */ /* 0x000f220000001000 */
[----:B--2---:R-:W-:Y:S01]  /*4130*/  FMUL R25, R25, R14 ;  /* 0x0000000e19197220 */ /* 0x004fe20000400000 */
[----:B------:R-:W-:-:S03]  /*4140*/  FMUL R24, R55, R24 ;  /* 0x0000001837187220 */ /* 0x000fc60000400000 */
[----:B------:R-:W-:-:S03]  /*4150*/  FMUL R102, R102, R25 ;  /* 0x0000001966667220 */ /* 0x000fc60000400000 */
[----:B------:R-:W2:Y:S01]  /*4160*/  MUFU.RCP R5, R5 ;  /* 0x0000000500057308 */ /* 0x000ea20000001000 */
[----:B---3--:R-:W-:Y:S01]  /*4170*/  FMUL R26, R26, R13 ;  /* 0x0000000d1a1a7220 */ /* 0x008fe20000400000 */
[----:B------:R-:W-:-:S03]  /*4180*/  FMUL R13, R55, R108 ;  /* 0x0000006c370d7220 */ /* 0x000fc60000400000 */
[----:B------:R-:W-:Y:S02]  /*4190*/  FMUL R26, R103, R26 ;  /* 0x0000001a671a7220 */ /* 0x000fe40000400000 */
[----:B------:R-:W-:Y:S01]  /*41a0*/  FMNMX.NAN R14, |R92|, |R13|, !PT ;  /* 0x4000000d5c0e7209 */ /* 0x000fe20007820200 */
[----:B------:R-:W3:Y:S01]  /*41b0*/  MUFU.RCP R124, R124 ;  /* 0x0000007c007c7308 */ /* 0x000ee20000001000 */
[----:B----4-:R-:W-:Y:S01]  /*41c0*/  FMUL R46, R46, R21 ;  /* 0x000000152e2e7220 */ /* 0x010fe20000400000 */
[C---:B------:R-:W-:Y:S01]  /*41d0*/  FMUL R21, R55.reuse, R104 ;  /* 0x0000006837157220 */ /* 0x040fe20000400000 */
[----:B------:R-:W-:Y:S01]  /*41e0*/  FMUL R26, R55, R26 ;  /* 0x0000001a371a7220 */ /* 0x000fe20000400000 */
[----:B------:R-:W-:Y:S01]  /*41f0*/  F2FP.SATFINITE.E2M1.F32.PACK_AB_MERGE_C R92, R92, R15, RZ ;  /* 0x0000000f5c5c723e */ /* 0x000fe200042070ff */
[----:B------:R-:W-:Y:S01]  /*4200*/  FMUL R46, R95, R46 ;  /* 0x0000002e5f2e7220 */ /* 0x000fe20000400000 */
[----:B------:R-:W-:Y:S02]  /*4210*/  F2FP.SATFINITE.E2M1.F32.PACK_AB_MERGE_C R30, R13, R30, RZ ;  /* 0x0000001e0d1e723e */ /* 0x000fe400042070ff */
        /* <DEDUP_REMOVED lines=11> */
[----:B------:R-:W-:-:S03]  /*42d0*/  FMUL R15, R55, R124 ;  /* 0x0000007c370f7220 */ /* 0x000fc60000400000 */
[----:B------:R-:W-:-:S03]  /*42e0*/  FMUL R86, R86, R123 ;  /* 0x0000007b56567220 */ /* 0x000fc60000400000 */
[----:B------:R-:W4:Y:S01]  /*42f0*/  MUFU.RCP R122, R122 ;  /* 0x0000007a007a7308 */ /* 0x000f220000001000 */
[----:B--2---:R-:W-:Y:S01]  /*4300*/  FMUL R45, R45, R22 ;  /* 0x000000162d2d7220 */ /* 0x004fe20000400000 */
[----:B------:R-:W-:-:S03]  /*4310*/  FMUL R86, R55, R86 ;  /* 0x0000005637567220 */ /* 0x000fc60000400000 */
[----:B------:R-:W-:-:S03]  /*4320*/  FMUL R94, R94, R45 ;  /* 0x0000002d5e5e7220 */ /* 0x000fc60000400000 */
[----:B------:R-:W2:Y:S01]  /*4330*/  MUFU.RCP R10, R10 ;  /* 0x0000000a000a7308 */ /* 0x000ea20000001000 */
[----:B---3--:R-:W-:Y:S01]  /*4340*/  FMUL R44, R44, R23 ;  /* 0x000000172c2c7220 */ /* 0x008fe20000400000 */
[C---:B------:R-:W-:Y:S01]  /*4350*/  FMUL R23, R55.reuse, R102 ;  /* 0x0000006637177220 */ /* 0x040fe20000400000 */
[----:B------:R-:W-:Y:S02]  /*4360*/  FMUL R5, R55, R94 ;  /* 0x0000005e37057220 */ /* 0x000fe40000400000 */
[----:B------:R-:W-:-:S03]  /*4370*/  FMUL R44, R93, R44 ;  /* 0x0000002c5d2c7220 */ /* 0x000fc60000400000 */
[----:B------:R-:W3:Y:S01]  /*4380*/  MUFU.RCP R16, R16 ;  /* 0x0000001000107308 */ /* 0x000ee20000001000 */
[----:B----4-:R-:W-:Y:S01]  /*4390*/  FMUL R122, R115, R122 ;  /* 0x0000007a737a7220 */ /* 0x010fe20000400000 */
[----:B------:R-:W-:-:S03]  /*43a0*/  FMUL R44, R55, R44 ;  /* 0x0000002c372c7220 */ /* 0x000fc60000400000 */
[----:B------:R-:W-:-:S03]  /*43b0*/  FMUL R122, R87, R122 ;  /* 0x0000007a577a7220 */ /* 0x000fc60000400000 */
[----:B------:R-:W4:Y:S01]  /*43c0*/  MUFU.RCP R18, R18 ;  /* 0x0000001200127308 */ /* 0x000f220000001000 */
[----:B--2---:R-:W-:Y:S01]  /*43d0*/  FMUL R29, R29, R10 ;  /* 0x0000000a1d1d7220 */ /* 0x004fe20000400000 */
[----:B------:R-:W-:Y:S01]  /*43e0*/  FMUL R10, R55, R6 ;  /* 0x00000006370a7220 */ /* 0x000fe20000400000 */
[----:B------:R-:W-:Y:S02]  /*43f0*/  FMNMX.NAN R6, |R7|, |R4|, !PT ;  /* 0x4000000407067209 */ /* 0x000fe40007820200 */
[----:B------:R-:W-:Y:S01]  /*4400*/  F2FP.SATFINITE.E2M1.F32.PACK_AB_MERGE_C R4, R4, R9, RZ ;  /* 0x000000090404723e */ /* 0x000fe200042070ff */
[----:B------:R-:W-:Y:S01]  /*4410*/  FMUL R106, R106, R29 ;  /* 0x0000001d6a6a7220 */ /* 0x000fe20000400000 */
[----:B------:R-:W-:Y:S01]  /*4420*/  FMNMX.NAN R9, |R5|, |R10|, !PT ;  /* 0x4000000a05097209 */ /* 0x000fe20007820200 */
[----:B------:R-:W2:Y:S01]  /*4430*/  MUFU.RCP R125, R125 ;  /* 0x0000007d007d7308 */ /* 0x000ea20000001000 */
[----:B---3--:R-:W-:Y:S01]  /*4440*/  FMUL R51, R51, R16 ;  /* 0x0000001033337220 */ /* 0x008fe20000400000 */
[----:B------:R-:W-:Y:S01]  /*4450*/  FMNMX3.NAN R16, |R88|, |R21|, R6, !PT ;  /* 0x4000001558107276 */ /* 0x000fe20007820206 */
[----:B------:R-:W-:Y:S01]  /*4460*/  FMUL R106, R55, R106 ;  /* 0x0000006a376a7220 */ /* 0x000fe20000400000 */
[----:B------:R-:W-:Y:S01]  /*4470*/  F2FP.SATFINITE.E2M1.F32.PACK_AB_MERGE_C R21, R21, R26, RZ ;  /* 0x0000001a1515723e */ /* 0x000fe200042070ff */
[----:B------:R-:W-:Y:S01]  /*4480*/  FMUL R100, R100, R51 ;  /* 0x0000003364647220 */ /* 0x000fe20000400000 */
[----:B------:R-:W-:-:S02]  /*4490*/  F2FP.SATFINITE.E2M1.F32.PACK_AB_MERGE_C R6, R86, R15, RZ ;  /* 0x0000000f5606723e */ /* 0x000fc400042070ff */
[----:B------:R-:W3:Y:S01]  /*44a0*/  MUFU.RCP R19, R19 ;  /* 0x0000001300137308 */ /* 0x000ee20000001000 */
[----:B----4-:R-:W-:Y:S01]  /*44b0*/  FMUL R49, R49, R18 ;  /* 0x0000001231317220 */ /* 0x010fe20000400000 */
[----:B------:R-:W-:Y:S01]  /*44c0*/  F2FP.SATFINITE.E2M1.F32.PACK_AB_MERGE_C R18, R23, R24, RZ ;  /* 0x000000181712723e */ /* 0x000fe200042070ff */
[----:B------:R-:W-:Y:S01]  /*44d0*/  FMUL R29, R55, R100 ;  /* 0x00000064371d7220 */ /* 0x000fe20000400000 */
[----:B------:R-:W-:Y:S01]  /*44e0*/  PRMT R21, R21, 0x7054, RZ ;  /* 0x0000705415157816 */ /* 0x000fe200000000ff */
[----:B------:R-:W-:Y:S01]  /*44f0*/  FMUL R98, R98, R49 ;  /* 0x0000003162627220 */ /* 0x000fe20000400000 */
[----:B------:R-:W-:Y:S02]  /*4500*/  PRMT R18, R18, 0x7604, RZ ;  /* 0x0000760412127816 */ /* 0x000fe400000000ff */
[----:B------:R-:W4:Y:S01]  /*4510*/  MUFU.RCP R126, R126 ;  /* 0x0000007e007e7308 */ /* 0x000f220000001000 */
[----:B--2---:R-:W-:Y:S01]  /*4520*/  FMUL R125, R112, R125 ;  /* 0x0000007d707d7220 */ /* 0x004fe20000400000 */
[----:B------:R-:W-:Y:S01]  /*4530*/  F2FP.SATFINITE.E2M1.F32.PACK_AB_MERGE_C R7, R7, R46, RZ ;  /* 0x0000002e0707723e */ /* 0x000fe200042070ff */
[----:B------:R-:W-:Y:S01]  /*4540*/  FMUL R33, R55, R98 ;  /* 0x0000006237217220 */ /* 0x000fe20000400000 */
[----:B------:R-:W-:Y:S01]  /*4550*/  F2FP.SATFINITE.E2M1.F32.PACK_AB_MERGE_C R5, R5, R44, RZ ;  /* 0x0000002c0505723e */ /* 0x000fe200042070ff */
[----:B------:R-:W-:Y:S01]  /*4560*/  FMUL R84, R84, R125 ;  /* 0x0000007d54547220 */ /* 0x000fe20000400000 */
[----:B------:R-:W-:-:S02]  /*4570*/  PRMT R25, R6, 0x7604, RZ ;  /* 0x0000760406197816 */ /* 0x000fc400000000ff */
[----:B------:R-:W2:Y:S01]  /*4580*/  MUFU.RCP R11, R11 ;  /* 0x0000000b000b7308 */ /* 0x000ea20000001000 */
[----:B---3--:R-:W-:Y:S01]  /*4590*/  FMUL R48, R48, R19 ;  /* 0x0000001330307220 */ /* 0x008fe20000400000 */
[C---:B------:R-:W-:Y:S01]  /*45a0*/  FMUL R19, R55.reuse, R122 ;  /* 0x0000007a37137220 */ /* 0x040fe20000400000 */
[----:B------:R-:W-:Y:S01]  /*45b0*/  LOP3.LUT R18, R18, R21, RZ, 0xfc, !PT ;  /* 0x0000001512127212 */ /* 0x000fe200078efcff */
[----:B------:R-:W-:Y:S01]  /*45c0*/  FMUL R84, R55, R84 ;  /* 0x0000005437547220 */ /* 0x000fe20000400000 */
[----:B------:R-:W-:Y:S01]  /*45d0*/  PRMT R7, R7, 0x7054, RZ ;  /* 0x0000705407077816 */ /* 0x000fe200000000ff */
[----:B------:R-:W-:Y:S01]  /*45e0*/  FMUL R48, R97, R48 ;  /* 0x0000003061307220 */ /* 0x000fe20000400000 */
[----:B------:R-:W-:Y:S01]  /*45f0*/  F2FP.SATFINITE.E2M1.F32.PACK_AB_MERGE_C R88, R88, R19, RZ ;  /* 0x000000135858723e */ /* 0x000fe200042070ff */
[----:B------:R-:W3:Y:S01]  /*4600*/  MUFU.RCP R17, R17 ;  /* 0x0000001100117308 */ /* 0x000ee20000001000 */
[----:B----4-:R-:W-:Y:S01]  /*4610*/  FMUL R126, R111, R126 ;  /* 0x0000007e6f7e7220 */ /* 0x010fe20000400000 */
[----:B------:R-:W-:Y:S01]  /*4620*/  PRMT R6, R5, 0x7604, RZ ;  /* 0x0000760405067816 */ /* 0x000fe200000000ff */
[----:B------:R-:W-:Y:S01]  /*4630*/  FMUL R48, R55, R48 ;  /* 0x0000003037307220 */ /* 0x000fe20000400000 */
[----:B------:R-:W-:Y:S01]  /*4640*/  PRMT R88, R88, 0x7054, RZ ;  /* 0x0000705458587816 */ /* 0x000fe200000000ff */
[----:B------:R-:W-:Y:S01]  /*4650*/  FMUL R126, R83, R126 ;  /* 0x0000007e537e7220 */ /* 0x000fe20000400000 */
[----:B------:R-:W-:-:S02]  /*4660*/  PRMT R4, R4, 0x7054, RZ ;  /* 0x0000705404047816 */ /* 0x000fc400000000ff */
[----:B------:R-:W4:Y:S01]  /*4670*/  MUFU.RCP R118, R118 ;  /* 0x0000007600767308 */ /* 0x000f220000001000 */
[----:B--2---:R-:W-:Y:S01]  /*4680*/  FMUL R28, R28, R11 ;  /* 0x0000000b1c1c7220 */ /* 0x004fe20000400000 */
[C---:B------:R-:W-:Y:S01]  /*4690*/  FMUL R11, R55.reuse, R40 ;  /* 0x00000028370b7220 */ /* 0x040fe20000400000 */
[----:B------:R-:W-:Y:S01]  /*46a0*/  FMUL R21, R55, R126 ;  /* 0x0000007e37157220 */ /* 0x000fe20000400000 */
[----:B------:R-:W-:Y:S01]  /*46b0*/  LOP3.LUT R7, R6, R7, RZ, 0xfc, !PT ;  /* 0x0000000706077212 */ /* 0x000fe200078efcff */
[----:B------:R-:W-:Y:S01]  /*46c0*/  FMUL R28, R105, R28 ;  /* 0x0000001c691c7220 */ /* 0x000fe20000400000 */
[----:B------:R-:W-:Y:S02]  /*46d0*/  FMNMX3.NAN R31, |R84|, |R29|, R14, !PT ;  /* 0x4000001d541f7276 */ /* 0x000fe4000782020e */
[----:B------:R-:W2:Y:S01]  /*46e0*/  MUFU.RCP R119, R119 ;  /* 0x0000007700777308 */ /* 0x000ea20000001000 */
[----:B---3--:R-:W-:Y:S01]  /*46f0*/  FMUL R50, R50, R17 ;  /* 0x0000001132327220 */ /* 0x008fe20000400000 */
[-C--:B------:R-:W-:Y:S01]  /*4700*/  F2FP.SATFINITE.E2M1.F32.PACK_AB_MERGE_C R10, R10, R11.reuse, RZ ;  /* 0x0000000b0a0a723e */ /* 0x080fe200042070ff */
[----:B------:R-:W-:Y:S01]  /*4710*/  FMUL R17, R55, R28 ;  /* 0x0000001c37117220 */ /* 0x000fe20000400000 */
[----:B------:R-:W-:Y:S01]  /*4720*/  FMNMX.NAN R44, |R44|, |R11|, !PT ;  /* 0x4000000b2c2c7209 */ /* 0x000fe20007820200 */
[----:B------:R-:W-:Y:S01]  /*4730*/  FMUL R50, R99, R50 ;  /* 0x0000003263327220 */ /* 0x000fe20000400000 */
[----:B------:R-:W-:-:S02]  /*4740*/  PRMT R5, R10, 0x7604, RZ ;  /* 0x000076040a057816 */ /* 0x000fc400000000ff */
[----:B------:R-:W3:Y:S01]  /*4750*/  MUFU.RCP R128, R128 ;  /* 0x0000008000807308 */ /* 0x000ee20000001000 */
[----:B----4-:R-:W-:Y:S01]  /*4760*/  FMUL R37, R37, R118 ;  /* 0x0000007625257220 */ /* 0x010fe20000400000 */
[----:B------:R-:W-:Y:S01]  /*4770*/  FMUL R50, R55, R50 ;  /* 0x0000003237327220 */ /* 0x000fe20000400000 */
[----:B------:R-:W-:Y:S02]  /*4780*/  LOP3.LUT R25, R25, R88, RZ, 0xfc, !PT ;  /* 0x0000005819197212 */ /* 0x000fe400078efcff */
[----:B------:R-:W-:Y:S01]  /*4790*/  FMUL R90, R90, R37 ;  /* 0x000000255a5a7220 */ /* 0x000fe20000400000 */
[----:B------:R-:W-:Y:S02]  /*47a0*/  F2FP.SATFINITE.E2M1.F32.PACK_AB_MERGE_C R84, R84, R21, RZ ;  /* 0x000000155454723e */ /* 0x000fe400042070ff */
[----:B------:R-:W4:Y:S01]  /*47b0*/  MUFU.RCP R127, R127 ;  /* 0x0000007f007f7308 */ /* 0x000f220000001000 */
[----:B--2---:R-:W-:Y:S01]  /*47c0*/  FMUL R36, R36, R119 ;  /* 0x0000007724247220 */ /* 0x004fe20000400000 */
[----:B------:R-:W-:Y:S01]  /*47d0*/  FMUL R11, R55, R90 ;  /* 0x0000005a370b7220 */ /* 0x000fe20000400000 */
[----:B------:R-:W-:-:S02]  /*47e0*/  LOP3.LUT R5, R5, R4, RZ, 0xfc, !PT ;  /* 0x0000000405057212 */ /* 0x000fc400078efcff */
[----:B------:R-:W-:Y:S01]  /*47f0*/  FMUL R36, R89, R36 ;  /* 0x0000002459247220 */ /* 0x000fe20000400000 */
[----:B------:R-:W-:Y:S02]  /*4800*/  F2FP.SATFINITE.E2M1.F32.PACK_AB_MERGE_C R29, R29, R50, RZ ;  /* 0x000000321d1d723e */ /* 0x000fe400042070ff */
[----:B------:R-:W-:Y:S01]  /*4810*/  FMNMX.NAN R13, |R11|, |R106|, !PT ;  /* 0x4000006a0b0d7209 */ /* 0x000fe20007820200 */
[----:B---3--:R-:W-:Y:S01]  /*4820*/  FMUL R128, R109, R128 ;  /* 0x000000806d807220 */ /* 0x008fe20000400000 */
[----:B------:R-:W-:Y:S01]  /*4830*/  FMUL R36, R55, R36 ;  /* 0x0000002437247220 */ /* 0x000fe20000400000 */
[----:B------:R-:W-:Y:S02]  /*4840*/  LOP3.LUT R92, R7, 0xff, R92, 0xf8, !PT ;  /* 0x000000ff075c7812 */ /* 0x000fe400078ef85c */
[----:B------:R-:W-:Y:S01]  /*4850*/  FMUL R128, R81, R128 ;  /* 0x0000008051807220 */ /* 0x000fe20000400000 */
[----:B------:R-:W-:Y:S02]  /*4860*/  LOP3.LUT R4, R25, 0xff, R84, 0xf8, !PT ;  /* 0x000000ff19047812 */ /* 0x000fe400078ef854 */
[----:B------:R-:W-:Y:S01]  /*4870*/  F2FP.SATFINITE.E2M1.F32.PACK_AB_MERGE_C R11, R11, R36, RZ ;  /* 0x000000240b0b723e */ /* 0x000fe200042070ff */
[----:B----4-:R-:W-:Y:S01]  /*4880*/  FMUL R127, R110, R127 ;  /* 0x0000007f6e7f7220 */ /* 0x010fe20000400000 */
[----:B------:R-:W-:Y:S01]  /*4890*/  FMUL R27, R55, R128 ;  /* 0x00000080371b7220 */ /* 0x000fe20000400000 */
[----:B------:R-:W-:-:S02]  /*48a0*/  FMNMX.NAN R36, |R36|, |R17|, !PT ;  /* 0x4000001124247209 */ /* 0x000fc40007820200 */
[----:B------:R-:W-:Y:S01]  /*48b0*/  FMUL R82, R82, R127 ;  /* 0x0000007f52527220 */ /* 0x000fe20000400000 */
[----:B------:R-:W-:Y:S02]  /*48c0*/  F2FP.SATFINITE.E2M1.F32.PACK_AB_MERGE_C R17, R106, R17, RZ ;  /* 0x000000116a11723e */ /* 0x000fe400042070ff */
[----:B------:R-:W-:Y:S01]  /*48d0*/  LOP3.LUT R29, R18, 0xff, R29, 0xf8, !PT ;  /* 0x000000ff121d7812 */ /* 0x000fe200078ef81d */
[----:B------:R-:W-:Y:S01]  /*48e0*/  FMUL R82, R55, R82 ;  /* 0x0000005237527220 */ /* 0x000fe20000400000 */
[----:B------:R-:W-:Y:S02]  /*48f0*/  F2FP.SATFINITE.E2M1.F32.PACK_AB_MERGE_C R6, R33, R48, RZ ;  /* 0x000000302106723e */ /* 0x000fe400042070ff */
[----:B------:R-:W-:Y:S02]  /*4900*/  LOP3.LUT R30, R5, 0xff, R30, 0xf8, !PT ;  /* 0x000000ff051e7812 */ /* 0x000fe400078ef81e */
[----:B------:R-:W-:Y:S02]  /*4910*/  F2FP.SATFINITE.E2M1.F32.PACK_AB_MERGE_C R7, R82, R27, RZ ;  /* 0x0000001b5207723e */ /* 0x000fe400042070ff */
[----:B------:R-:W-:-:S02]  /*4920*/  PRMT R5, R11, 0x6540, R92 ;  /* 0x000065400b057816 */ /* 0x000fc4000000005c */
[----:B------:R-:W-:Y:S02]  /*4930*/  PRMT R4, R7, 0x6540, R4 ;  /* 0x0000654007047816 */ /* 0x000fe40000000004 */
[----:B------:R-:W-:Y:S02]  /*4940*/  PRMT R6, R6, 0x6540, R29 ;  /* 0x0000654006067816 */ /* 0x000fe4000000001d */
[----:B------:R-:W-:Y:S02]  /*4950*/  PRMT R7, R17, 0x6540, R30 ;  /* 0x0000654011077816 */ /* 0x000fe4000000001e */
[----:B------:R-:W-:Y:S02]  /*4960*/  FMNMX3.NAN R8, |R19|, |R26|, R8, !PT ;  /* 0x4000001a13087276 */ /* 0x000fe40007820208 */
[----:B------:R-:W-:Y:S01]  /*4970*/  FMNMX3.NAN R21, |R21|, |R50|, R12, !PT ;  /* 0x4000003215157276 */ /* 0x000fe2000782020c */
[----:B------:R2:W-:Y:S01]  /*4980*/  STS.128 [R64+0x4400], R4 ;  /* 0x0044000440007388 */ /* 0x0005e20000000c00 */
[----:B------:R-:W-:-:S02]  /*4990*/  FMNMX3.NAN R9, |R86|, |R23|, R9, !PT ;  /* 0x4000001756097276 */ /* 0x000fc40007820209 */
[----:B------:R-:W-:Y:S01]  /*49a0*/  FMNMX3.NAN R82, |R82|, |R33|, R13, !PT ;  /* 0x4000002152527276 */ /* 0x000fe2000782020d */
[----:B------:R3:W-:Y:S06]  /*49b0*/  MEMBAR.ALL.CTA ;  /* 0x0000000000007992 */ /* 0x0007ec0000008000 */
[----:B---3--:R-:W3:Y:S01]  /*49c0*/  FENCE.VIEW.ASYNC.S ;  /* 0x00000000000073c6 */ /* 0x008ee20000000000 */
[----:B------:R-:W-:Y:S02]  /*49d0*/  FMNMX3.NAN R44, |R15|, |R24|, R44, !PT ;  /* 0x400000180f2c7276 */ /* 0x000fe4000782022c */
[----:B------:R-:W-:-:S02]  /*49e0*/  FMNMX3.NAN R27, |R27|, |R48|, R36, !PT ;  /* 0x400000301b1b7276 */ /* 0x000fc40007820224 */
[----:B------:R-:W-:Y:S02]  /*49f0*/  FMNMX.NAN R16, R16, R31, !PT ;  /* 0x0000001f10107209 */ /* 0x000fe40007820000 */
[----:B------:R-:W-:Y:S02]  /*4a00*/  FMNMX.NAN R8, R8, R21, !PT ;  /* 0x0000001508087209 */ /* 0x000fe40007820000 */
[----:B------:R-:W-:Y:S02]  /*4a10*/  FMNMX3.NAN R9, R82, R9, R16, !PT ;  /* 0x0000000952097276 */ /* 0x000fe40007820010 */
[----:B------:R-:W-:-:S04]  /*4a20*/  FMNMX3.NAN R8, R27, R44, R8, !PT ;  /* 0x0000002c1b087276 */ /* 0x000fc80007820008 */
[----:B------:R-:W-:-:S04]  /*4a30*/  FMNMX3.NAN R9, R8, R9, RZ, !PT ;  /* 0x0000000908097276 */ /* 0x000fc800078200ff */
[----:B------:R-:W-:Y:S01]  /*4a40*/  FMNMX R78, R9, R78, !PT ;  /* 0x0000004e094e7209 */ /* 0x000fe20007800000 */
[----:B---3--:R-:W-:Y:S06]  /*4a50*/  BAR.SYNC.DEFER_BLOCKING 0x2, 0x80 ;  /* 0x0082000000007b1d */ /* 0x008fec0000010000 */
[----:B--2---:R-:W-:Y:S05]  /*4a60*/  @P2 BRA `(.L_x_56) ;  /* 0x0000000000442947 */ /* 0x004fea0003800000 */
[----:B------:R-:W-:Y:S01]  /*4a70*/  IMAD R80, R53, 0x4, R80 ;  /* 0x0000000435507824 */ /* 0x000fe200078e0250 */
[----:B------:R-:W-:Y:S01]  /*4a80*/  UIADD3 UR12, UP0, UPT, UR10, 0x2c0, URZ ;  /* 0x000002c00a0c7890 */ /* 0x000fe2000ff1e0ff */
[----:B------:R-:W-:Y:S02]  /*4a90*/  PLOP3.LUT P0, PT, PT, PT, PT, 0x80, 0x8 ;  /* 0x000000000008781c */ /* 0x000fe40003f0f070 */
[----:B------:R-:W-:Y:S01]  /*4aa0*/  IADD3 R4, PT, PT, R3, 0x4400, RZ ;  /* 0x0000440003047810 */ /* 0x000fe20007ffe0ff */
[----:B------:R-:W-:Y:S01]  /*4ab0*/  IMAD.SHL.U32 R80, R80, 0x10, RZ ;  /* 0x0000001050507824 */ /* 0x000fe200078e00ff */
[----:B------:R-:W-:-:S12]  /*4ac0*/  UIADD3.X UR13, UPT, UPT, URZ, UR11, URZ, UP0, !UPT ;  /* 0x0000000bff0d7290 */ /* 0x000fd800087fe4ff */
.L_x_57:
        /* <DEDUP_REMOVED lines=10> */
[----:B------:R0:W-:Y:S02]  /*4b70*/  UTMACMDFLUSH ;  /* 0x00000000000079b7 */ /* 0x0001e40000000000 */
.L_x_56:
[----:B------:R-:W-:Y:S01]  /*4b80*/  BAR.SYNC.DEFER_BLOCKING 0x2, 0x80 ;  /* 0x0082000000007b1d */ /* 0x000fe20000010000 */
[----:B------:R-:W-:Y:S01]  /*4b90*/  HFMA2 R80, -RZ, RZ, 0, 1.1920928955078125e-07 ;  /* 0x00000002ff507431 */ /* 0x000fe200000001ff */
[----:B------:R-:W-:-:S04]  /*4ba0*/  PLOP3.LUT P0, PT, PT, PT, PT, 0x8, 0x80 ;  /* 0x000000000080781c */ /* 0x000fc80003f0e170 */
[----:B------:R-:W-:Y:S09]  /*4bb0*/  @P3 BRA `(.L_x_58) ;  /* 0xffffffe400083947 */ /* 0x000ff2000383ffff */
[----:B------:R-:W-:Y:S01]  /*4bc0*/  ELECT P0, URZ, PT ;  /* 0x0000000000ff782f */ /* 0x000fe20003800000 */
[C---:B------:R-:W-:Y:S01]  /*4bd0*/  IMAD R5, R62.reuse, 0x8, R3 ;  /* 0x000000083e057824 */ /* 0x040fe200078e0203 */
[----:B------:R-:W-:Y:S01]  /*4be0*/  SHF.L.U32 R4, R61, 0x1f, RZ ;  /* 0x0000001f3d047819 */ /* 0x000fe200000006ff */
[----:B------:R-:W-:Y:S01]  /*4bf0*/  BSSY B0, `(.L_x_59) ;  /* 0x0000006000007945 */ /* 0x000fe20003800000 */
[----:B------:R-:W-:-:S09]  /*4c00*/  LEA R55, R62, R3, 0x4 ;  /* 0x000000033e377211 */ /* 0x000fd200078e20ff */
[----:B------:R-:W-:-:S04]  /*4c10*/  @P0 IMAD.MOV.U32 R7, RZ, RZ, 0x1 ;  /* 0x00000001ff070424 */ /* 0x000fc800078e00ff */
[----:B------:R2:W-:Y:S01]  /*4c20*/  @P0 SYNCS.ARRIVE.TRANS64.ART0 RZ, [R52+URZ+0x70], R7 ;  /* 0x0000700734ff09a7 */ /* 0x0005e200085000ff */
[----:B------:R-:W3:Y:S02]  /*4c30*/  SYNCS.PHASECHK.TRANS64.TRYWAIT P0, [R5+URZ+0x80], R4 ;  /* 0x00008004050075a7 */ /* 0x000ee400080011ff */
[----:B--23--:R-:W-:Y:S05]  /*4c40*/  @!P0 BRA `(.L_x_60) ;  /* 0x0000000800cc8947 */ /* 0x00cfea0003800000 */
.L_x_92:
[----:B------:R-:W-:Y:S05]  /*4c50*/  BSYNC B0 ;  /* 0x0000000000007941 */ /* 0x000fea0003800000 */
.L_x_59:
[----:B------:R-:W3:Y:S01]  /*4c60*/  LDS.128 R52, [R55+0x37c10] ;  /* 0x037c100037347984 */ /* 0x000ee20000000c00 */
[----:B------:R-:W-:Y:S01]  /*4c70*/  CREDUX.MAXABS.F32.NAN UR4, R78 ;  /* 0x000000004e0472cc */ /* 0x000fe20000006400 */
[----:B------:R-:W-:Y:S01]  /*4c80*/  BSSY.RECONVERGENT B0, `(.L_x_61) ;  /* 0x0000014000007945 */ /* 0x000fe20003800200 */
[----:B------:R-:W-:Y:S01]  /*4c90*/  ISETP.NE.AND P0, PT, R56, RZ, PT ;  /* 0x000000ff3800720c */ /* 0x000fe20003f05270 */
[----:B------:R4:W-:Y:S06]  /*4ca0*/  MEMBAR.ALL.CTA ;  /* 0x0000000000007992 */ /* 0x0009ec0000008000 */
[----:B----4-:R-:W4:Y:S01]  /*4cb0*/  FENCE.VIEW.ASYNC.S ;  /* 0x00000000000073c6 */ /* 0x010f220000000000 */
[----:B------:R-:W-:-:S02]  /*4cc0*/  VIADD R60, R60, 0x1 ;  /* 0x000000013c3c7836 */ /* 0x000fc40000000000 */
[----:B------:R-:W-:Y:S02]  /*4cd0*/  VIADD R62, R62, 0x1 ;  /* 0x000000013e3e7836 */ /* 0x000fe40000000000 */
[----:B------:R-:W-:Y:S01]  /*4ce0*/  IMAD.U32 R4, RZ, RZ, UR4 ;  /* 0x00000004ff047e24 */ /* 0x000fe2000f8e00ff */
[----:B----4-:R4:W-:Y:S04]  /*4cf0*/  SYNCS.ARRIVE.TRANS64.ART0 RZ, [R5+URZ+0x90], R0 ;  /* 0x0000900005ff79a7 */ /* 0x0109e800085000ff */
[----:B------:R4:W-:Y:S01]  /*4d00*/  @!P0 STS [R73+0x37c00], R4 ;  /* 0x037c000449008388 */ /* 0x0009e20000000800 */
[----:B------:R-:W-:Y:S01]  /*4d10*/  BAR.SYNC.DEFER_BLOCKING 0x2, 0x80 ;  /* 0x0082000000007b1d */ /* 0x000fe20000010000 */
[----:B------:R-:W-:-:S13]  /*4d20*/  LOP3.LUT P0, RZ, R75, R56, RZ, 0xfc, !PT ;  /* 0x000000384bff7212 */ /* 0x000fda000780fcff */
[----:B------:R-:W-:Y:S05]  /*4d30*/  @P0 BRA `(.L_x_62) ;  /* 0x0000000000200947 */ /* 0x000fea0003800000 */
[----:B-1----:R-:W-:Y:S01]  /*4d40*/  IMAD.U32 R3, RZ, RZ, UR7 ;  /* 0x00000007ff037e24 */ /* 0x002fe2000f8e00ff */
[----:B------:R-:W1:Y:S04]  /*4d50*/  LDCU.64 UR4, c[0x0][0x740] ;  /* 0x0000e800ff0477ac */ /* 0x000e680008000a00 */
[----:B--2-4-:R-:W2:Y:S01]  /*4d60*/  LDS.128 R4, [R3+0x37c00] ;  /* 0x037c000003047984 */ /* 0x014ea20000000c00 */
[----:B-1----:R-:W-:-:S04]  /*4d70*/  LEA R8, P0, R57, UR4, 0x2 ;  /* 0x0000000439087c11 */ /* 0x002fc8000f8010ff */
[----:B------:R-:W-:Y:S02]  /*4d80*/  LEA.HI.X R9, R57, UR5, R2, 0x2, P0 ;  /* 0x0000000539097c11 */ /* 0x000fe400080f1402 */
[----:B--2---:R-:W-:-:S04]  /*4d90*/  FMNMX3 R4, R4, RZ, R5, !PT ;  /* 0x000000ff04047276 */ /* 0x004fc80007800005 */
[----:B------:R-:W-:-:S05]  /*4da0*/  FMNMX3 R7, R4, R6, R7, !PT ;  /* 0x0000000604077276 */ /* 0x000fca0007800007 */
[----:B------:R1:W-:Y:S02]  /*4db0*/  REDG.E.MAX.S32.STRONG.GPU desc[UR22][R8.64], R7 ;  /* 0x000000070800798e */ /* 0x0003e4000d12e316 */
.L_x_62:
[----:B------:R-:W-:Y:S05]  /*4dc0*/  BSYNC.RECONVERGENT B0 ;  /* 0x0000000000007941 */ /* 0x000fea0003800200 */
.L_x_61:
[----:B---3--:R-:W-:Y:S02]  /*4dd0*/  ISETP.NE.AND P0, PT, R55, 0x1, PT ;  /* 0x000000013700780c */ /* 0x008fe40003f05270 */
[----:B------:R-:W-:Y:S02]  /*4de0*/  ISETP.NE.AND P1, PT, R62, 0x2, PT ;  /* 0x000000023e00780c */ /* 0x000fe40003f25270 */
[----:B------:R-:W-:Y:S02]  /*4df0*/  ISETP.NE.AND P2, PT, R60, 0x2, PT ;  /* 0x000000023c00780c */ /* 0x000fe40003f45270 */
[----:B----4-:R-:W-:Y:S02]  /*4e00*/  SEL R4, RZ, 0x1, P1 ;  /* 0x00000001ff047807 */ /* 0x010fe40000800000 */
[----:B------:R-:W-:Y:S02]  /*4e10*/  SEL R2, RZ, 0x1, P2 ;  /* 0x00000001ff027807 */ /* 0x000fe40001000000 */
[----:B------:R-:W-:-:S02]  /*4e20*/  LOP3.LUT R61, R61, R4, RZ, 0x3c, !PT ;  /* 0x000000043d3d7212 */ /* 0x000fc400078e3cff */
[----:B------:R-:W-:Y:S02]  /*4e30*/  LOP3.LUT R59, R59, R2, RZ, 0x3c, !PT ;  /* 0x000000023b3b7212 */ /* 0x000fe400078e3cff */
[----:B------:R-:W-:Y:S02]  /*4e40*/  SEL R62, R62, RZ, P1 ;  /* 0x000000ff3e3e7207 */ /* 0x000fe40000800000 */
[----:B------:R-:W-:Y:S01]  /*4e50*/  SEL R60, R60, RZ, P2 ;  /* 0x000000ff3c3c7207 */ /* 0x000fe20001000000 */
[----:B------:R-:W-:Y:S06]  /*4e60*/  @!P0 BRA `(.L_x_63) ;  /* 0xffffffe000108947 */ /* 0x000fec000383ffff */
.L_x_51:
[----:B------:R-:W-:-:S13]  /*4e70*/  ISETP.NE.AND P0, PT, R75, RZ, PT ;  /* 0x000000ff4b00720c */ /* 0x000fda0003f05270 */
[----:B------:R-:W-:Y:S05]  /*4e80*/  @P0 BRA `(.L_x_64) ;  /* 0x00000000001c0947 */ /* 0x000fea0003800000 */
[----:B------:R-:W3:Y:S01]  /*4e90*/  S2UR UR4, SR_CgaCtaId ;  /* 0x00000000000479c3 */ /* 0x000ee20000008800 */
[----:B------:R-:W-:Y:S02]  /*4ea0*/  ELECT P1, URZ, PT ;  /* 0x0000000000ff782f */ /* 0x000fe40003820000 */
[----:B------:R-:W-:Y:S01]  /*4eb0*/  MOV R2, 0x1 ;  /* 0x0000000100027802 */ /* 0x000fe20000000f00 */
[----:B------:R-:W-:-:S04]  /*4ec0*/  UMOV UR5, 0x40 ;  /* 0x0000004000057882 */ /* 0x000fc80000000000 */
[----:B------:R-:W-:Y:S01]  /*4ed0*/  UVIRTCOUNT.DEALLOC.SMPOOL 0x80 ;  /* 0x000000800000784c */ /* 0x000fe20000000000 */
[----:B---3--:R-:W-:-:S09]  /*4ee0*/  ULEA UR4, UR4, UR5, 0x18 ;  /* 0x0000000504047291 */ /* 0x008fd2000f8ec0ff */
[----:B------:R3:W-:Y:S03]  /*4ef0*/  @P1 STS.U8 [UR4], R2 ;  /* 0x00000002ff001988 */ /* 0x0007e60008000004 */
.L_x_64:
[----:B------:R-:W-:Y:S06]  /*4f00*/  BAR.SYNC.DEFER_BLOCKING 0x2, 0x80 ;  /* 0x0082000000007b1d */ /* 0x000fec0000010000 */
[----:B------:R-:W-:Y:S05]  /*4f10*/  @P0 BRA `(.L_x_65) ;  /* 0x00000000009c0947 */ /* 0x000fea0003800000 */
[----:B------:R-:W4:Y:S01]  /*4f20*/  S2UR UR5, SR_CgaCtaId ;  /* 0x00000000000579c3 */ /* 0x000f220000008800 */
[----:B------:R-:W-:Y:S01]  /*4f30*/  NOP ;  /* 0x0000000000007918 */ /* 0x000fe20000000000 */
[----:B------:R-:W-:Y:S01]  /*4f40*/  UMOV UR4, 0x50 ;  /* 0x0000005000047882 */ /* 0x000fe20000000000 */
[----:B------:R-:W-:Y:S01]  /*4f50*/  LOP3.LUT R4, R74, 0xffff, RZ, 0xc0, !PT ;  /* 0x0000ffff4a047812 */ /* 0x000fe200078ec0ff */
[----:B-1----:R-:W-:-:S03]  /*4f60*/  IMAD.MOV.U32 R3, RZ, RZ, 0xffff ;  /* 0x0000ffffff037424 */ /* 0x002fc600078e00ff */
[----:B------:R-:W-:-:S04]  /*4f70*/  SHF.R.U32.HI R4, RZ, 0x5, R4 ;  /* 0x00000005ff047819 */ /* 0x000fc80000011604 */
[----:B------:R-:W-:Y:S01]  /*4f80*/  SHF.L.U32 R3, R3, R4, RZ ;  /* 0x0000000403037219 */ /* 0x000fe200000006ff */
[----:B--2---:R-:W-:-:S05]  /*4f90*/  VIADD R5, R4, 0x10 ;  /* 0x0000001004057836 */ /* 0x004fca0000000000 */
[----:B------:R-:W-:Y:S01]  /*4fa0*/  SHF.L.U32 R0, R0, R5, RZ ;  /* 0x0000000500007219 */ /* 0x000fe200000006ff */
[----:B----4-:R-:W-:-:S03]  /*4fb0*/  ULEA UR5, UR5, UR4, 0x18 ;  /* 0x0000000405057291 */ /* 0x010fc6000f8ec0ff */
[----:B------:R-:W-:-:S04]  /*4fc0*/  LOP3.LUT R5, R0, R3, RZ, 0xfc, !PT ;  /* 0x0000000300057212 */ /* 0x000fc800078efcff */
[C---:B------:R-:W-:Y:S02]  /*4fd0*/  LOP3.LUT R3, R5.reuse, 0xffff, RZ, 0xc0, !PT ;  /* 0x0000ffff05037812 */ /* 0x040fe400078ec0ff */
[----:B---3--:R-:W1:Y:S02]  /*4fe0*/  LDS R2, [UR5] ;  /* 0x00000005ff027984 */ /* 0x008e640008000800 */
[----:B-1----:R-:W-:-:S04]  /*4ff0*/  LOP3.LUT R0, R5, 0xffff, R2, 0x80, !PT ;  /* 0x0000ffff05007812 */ /* 0x002fc800078e8002 */
[----:B------:R-:W-:-:S13]  /*5000*/  ISETP.NE.AND P0, PT, R0, R3, PT ;  /* 0x000000030000720c */ /* 0x000fda0003f05270 */
[----:B------:R-:W-:Y:S05]  /*5010*/  @P0 BRA `(.L_x_66) ;  /* 0x0000000000500947 */ /* 0x000fea0003800000 */
[----:B------:R-:W-:Y:S02]  /*5020*/  SHF.R.U32.HI R0, RZ, 0x10, R2 ;  /* 0x00000010ff007819 */ /* 0x000fe40000011602 */
[----:B------:R-:W-:-:S04]  /*5030*/  SHF.R.U32.HI R3, RZ, 0x10, R5 ;  /* 0x00000010ff037819 */ /* 0x000fc80000011605 */
[----:B------:R-:W-:-:S04]  /*5040*/  LOP3.LUT R0, R0, R3, RZ, 0xc0, !PT ;  /* 0x0000000300007212 */ /* 0x000fc800078ec0ff */
[----:B------:R-:W-:-:S13]  /*5050*/  ISETP.NE.AND P0, PT, R0, R3, PT ;  /* 0x000000030000720c */ /* 0x000fda0003f05270 */
[----:B------:R-:W-:Y:S05]  /*5060*/  @P0 BRA `(.L_x_67) ;  /* 0x0000000000300947 */ /* 0x000fea0003800000 */
[----:B------:R-:W-:Y:S01]  /*5070*/  R2UR UR8, R5 ;  /* 0x00000000050872ca */ /* 0x000fe200000e0000 */
[----:B------:R-:W1:Y:S01]  /*5080*/  S2R R2, SR_LANEID ;  /* 0x0000000000027919 */ /* 0x000e620000000000 */
[----:B------:R-:W-:Y:S02]  /*5090*/  VOTEU.ANY UR6, UPT, PT ;  /* 0x0000000000067886 */ /* 0x000fe400038e0100 */
[----:B------:R-:W-:-:S09]  /*50a0*/  UFLO.U32 UR6, UR6 ;  /* 0x00000006000672bd */ /* 0x000fd200080e0000 */
[----:B------:R-:W-:-:S06]  /*50b0*/  ULOP3.LUT UR8, URZ, UR8, URZ, 0x33, !UPT ;  /* 0x00000008ff087292 */ /* 0x000fcc000f8e33ff */
[----:B------:R-:W-:-:S04]  /*50c0*/  IMAD.U32 R0, RZ, RZ, UR8 ;  /* 0x00000008ff007e24 */ /* 0x000fc8000f8e00ff */
[----:B------:R-:W2:Y:S02]  /*50d0*/  REDUX UR4, R0 ;  /* 0x00000000000473c4 */ /* 0x000ea40000000000 */
[----:B------:R3:W-:Y:S01]  /*50e0*/  UTCATOMSWS.AND URZ, UR8 ;  /* 0x0000000800ff79e3 */ /* 0x0007e20008000000 */
[----:B-1----:R-:W-:Y:S01]  /*50f0*/  ISETP.EQ.U32.AND P0, PT, R2, UR6, PT ;  /* 0x0000000602007c0c */ /* 0x002fe2000bf02070 */
[----:B--2---:R-:W-:-:S12]  /*5100*/  IMAD.U32 R2, RZ, RZ, UR4 ;  /* 0x00000004ff027e24 */ /* 0x004fd8000f8e00ff */
[----:B------:R3:W-:Y:S01]  /*5110*/  @P0 ATOMS.AND RZ, [UR5], R2 ;  /* 0x00000002ffff098c */ /* 0x0007e2000a800005 */
[----:B------:R-:W-:Y:S05]  /*5120*/  BRA `(.L_x_68) ;  /* 0x0000000000147947 */ /* 0x000fea0003800000 */
.L_x_67:
[----:B------:R-:W-:Y:S02]  /*5130*/  MOV R2, 0x5150 ;  /* 0x0000515000027802 */ /* 0x000fe40000000f00 */
[----:B------:R-:W-:Y:S05]  /*5140*/  CALL.REL.NOINC `($__internal_0_$__cuda_sm10x_tcgen05_guardrail_trap_col_being_dealloced_not_returned_by_alloc) ;  /* 0x0000000400a87944 */ /* 0x000fea0003c00000 */
[----:B------:R-:W-:Y:S05]  /*5150*/  BRA `(.L_x_68) ;  /* 0x0000000000087947 */ /* 0x000fea0003800000 */
.L_x_66:
[----:B------:R-:W-:Y:S02]  /*5160*/  MOV R2, 0x5180 ;  /* 0x0000518000027802 */ /* 0x000fe40000000f00 */
[----:B------:R-:W-:Y:S05]  /*5170*/  CALL.REL.NOINC `($__internal_2_$__cuda_sm10x_tcgen05_guardrail_trap_unallocated_columns_being_dealloced) ;  /* 0x0000000400b47944 */ /* 0x000fea0003c00000 */
.L_x_68:
[----:B------:R-:W-:Y:S01]  /*5180*/  NOP ;  /* 0x0000000000007918 */ /* 0x000fe20000000000 */
.L_x_65:
[----:B------:R-:W-:-:S04]  /*5190*/  DEPBAR.LE SB0, 0x0 ;  /* 0x000080000000791a */ /* 0x000fc80000000000 */
[----:B------:R-:W-:-:S04]  /*51a0*/  DEPBAR.LE SB0, 0x0 ;  /* 0x000080000000791a */ /* 0x000fc80000000000 */
[----:B---3--:R-:W-:Y:S05]  /*51b0*/  EXIT ;  /* 0x000000000000794d */ /* 0x008fea0003800000 */
.L_x_21:
[----:B------:R-:W-:-:S07]  /*51c0*/  MOV R20, R21 ;  /* 0x0000001500147202 */ /* 0x000fce0000000f00 */
.L_x_69:
[----:B----4-:R4:W3:Y:S02]  /*51d0*/  SYNCS.PHASECHK.TRANS64.TRYWAIT P0, [R14+URZ+0x90], R21 ;  /* 0x000090150e0075a7 */ /* 0x0108e400080011ff */
[----:B---3--:R-:W-:Y:S05]  /*51e0*/  @!P0 NANOSLEEP.SYNCS 0x989680 ;  /* 0x009896800000895d */ /* 0x008fea0003900000 */
[----:B------:R-:W3:Y:S02]  /*51f0*/  @!P0 SYNCS.PHASECHK.TRANS64 P0, [R14+URZ+0x90], R21 ;  /* 0x000090150e0085a7 */ /* 0x000ee400080010ff */
[----:B---3--:R-:W-:Y:S05]  /*5200*/  @!P0 BRA `(.L_x_69) ;  /* 0xfffffffc00f08947 */ /* 0x008fea000383ffff */
[----:B------:R-:W-:Y:S05]  /*5210*/  BRA `(.L_x_70) ;  /* 0xffffffbc00407947 */ /* 0x000fea000383ffff */
.L_x_23:
[----:B------:R-:W-:-:S07]  /*5220*/  MOV R7, R6 ;  /* 0x0000000600077202 */ /* 0x000fce0000000f00 */
.L_x_71:
[----:B--2---:R2:W3:Y:S02]  /*5230*/  SYNCS.PHASECHK.TRANS64.TRYWAIT P0, [R2+URZ+0x90], R7 ;  /* 0x00009007020075a7 */ /* 0x0044e400080011ff */
[----:B---3--:R-:W-:Y:S05]  /*5240*/  @!P0 NANOSLEEP.SYNCS 0x989680 ;  /* 0x009896800000895d */ /* 0x008fea0003900000 */
[----:B------:R-:W3:Y:S02]  /*5250*/  @!P0 SYNCS.PHASECHK.TRANS64 P0, [R2+URZ+0x90], R7 ;  /* 0x00009007020085a7 */ /* 0x000ee400080010ff */
[----:B---3--:R-:W-:Y:S05]  /*5260*/  @!P0 BRA `(.L_x_71) ;  /* 0xfffffffc00f08947 */ /* 0x008fea000383ffff */
[----:B------:R-:W-:Y:S05]  /*5270*/  BRA `(.L_x_72) ;  /* 0xffffffbc00ec7947 */ /* 0x000fea000383ffff */
.L_x_24:
[----:B------:R-:W-:-:S07]  /*5280*/  MOV R9, R8 ;  /* 0x0000000800097202 */ /* 0x000fce0000000f00 */
.L_x_73:
[----:B--2---:R2:W3:Y:S02]  /*5290*/  SYNCS.PHASECHK.TRANS64.TRYWAIT P0, [R3+URZ+0x90], R9 ;  /* 0x00009009030075a7 */ /* 0x0044e400080011ff */
[----:B---3--:R-:W-:Y:S05]  /*52a0*/  @!P0 NANOSLEEP.SYNCS 0x989680 ;  /* 0x009896800000895d */ /* 0x008fea0003900000 */
[----:B------:R-:W3:Y:S02]  /*52b0*/  @!P0 SYNCS.PHASECHK.TRANS64 P0, [R3+URZ+0x90], R9 ;  /* 0x00009009030085a7 */ /* 0x000ee400080010ff */
[----:B---3--:R-:W-:Y:S05]  /*52c0*/  @!P0 BRA `(.L_x_73) ;  /* 0xfffffffc00f08947 */ /* 0x008fea000383ffff */
[----:B------:R-:W-:Y:S05]  /*52d0*/  BRA `(.L_x_16) ;  /* 0xffffffc000207947 */ /* 0x000fea000383ffff */
.L_x_26:
[----:B------:R-:W-:-:S07]  /*52e0*/  MOV R0, UR32 ;  /* 0x0000002000007c02 */ /* 0x000fce0008000f00 */
.L_x_74:
[----:B---3--:R3:W4:Y:S02]  /*52f0*/  SYNCS.PHASECHK.TRANS64.TRYWAIT P0, [R0+URZ+0x80], RZ ;  /* 0x000080ff000075a7 */ /* 0x00872400080011ff */
[----:B----4-:R-:W-:Y:S05]  /*5300*/  @!P0 NANOSLEEP.SYNCS 0x989680 ;  /* 0x009896800000895d */ /* 0x010fea0003900000 */
[----:B------:R-:W4:Y:S02]  /*5310*/  @!P0 SYNCS.PHASECHK.TRANS64 P0, [R0+URZ+0x80], RZ ;  /* 0x000080ff000085a7 */ /* 0x000f2400080010ff */
[----:B----4-:R-:W-:Y:S05]  /*5320*/  @!P0 BRA `(.L_x_74) ;  /* 0xfffffffc00f08947 */ /* 0x010fea000383ffff */
[----:B------:R-:W-:Y:S05]  /*5330*/  BRA `(.L_x_75) ;  /* 0xffffffc000207947 */ /* 0x000fea000383ffff */
.L_x_29:
[----:B------:R-:W-:Y:S02]  /*5340*/  MOV R6, UR9 ;  /* 0x0000000900067c02 */ /* 0x000fe40008000f00 */
[----:B------:R-:W-:Y:S02]  /*5350*/  MOV R7, UR9 ;  /* 0x0000000900077c02 */ /* 0x000fe40008000f00 */
[----:B------:R-:W-:-:S07]  /*5360*/  MOV R3, UR5 ;  /* 0x0000000500037c02 */ /* 0x000fce0008000f00 */
.L_x_76:
[----:B--2---:R2:W3:Y:S02]  /*5370*/  SYNCS.PHASECHK.TRANS64.TRYWAIT P0, [R3+URZ+0x30], R7 ;  /* 0x00003007030075a7 */ /* 0x0044e400080011ff */
[----:B---3--:R-:W-:Y:S05]  /*5380*/  @!P0 NANOSLEEP.SYNCS 0x989680 ;  /* 0x009896800000895d */ /* 0x008fea0003900000 */
[----:B------:R-:W3:Y:S02]  /*5390*/  @!P0 SYNCS.PHASECHK.TRANS64 P0, [R3+URZ+0x30], R7 ;  /* 0x00003007030085a7 */ /* 0x000ee400080010ff */
[----:B---3--:R-:W-:Y:S05]  /*53a0*/  @!P0 BRA `(.L_x_76) ;  /* 0xfffffffc00f08947 */ /* 0x008fea000383ffff */
[----:B------:R-:W-:Y:S05]  /*53b0*/  BRA `(.L_x_28) ;  /* 0xffffffc000f07947 */ /* 0x000fea000383ffff */
.L_x_31:
[----:B------:R-:W-:-:S07]  /*53c0*/  MOV R5, R4 ;  /* 0x0000000400057202 */ /* 0x000fce0000000f00 */
.L_x_77:
[----:B---3--:R3:W4:Y:S02]  /*53d0*/  SYNCS.PHASECHK.TRANS64.TRYWAIT P0, [R3+URZ+0x80], R5 ;  /* 0x00008005030075a7 */ /* 0x00872400080011ff */
[----:B----4-:R-:W-:Y:S05]  /*53e0*/  @!P0 NANOSLEEP.SYNCS 0x989680 ;  /* 0x009896800000895d */ /* 0x010fea0003900000 */
[----:B------:R-:W4:Y:S02]  /*53f0*/  @!P0 SYNCS.PHASECHK.TRANS64 P0, [R3+URZ+0x80], R5 ;  /* 0x00008005030085a7 */ /* 0x000f2400080010ff */
[----:B----4-:R-:W-:Y:S05]  /*5400*/  @!P0 BRA `(.L_x_77) ;  /* 0xfffffffc00f08947 */ /* 0x010fea000383ffff */
[----:B------:R-:W-:Y:S05]  /*5410*/  BRA `(.L_x_78) ;  /* 0xffffffc4003c7947 */ /* 0x000fea000383ffff */
.L_x_33:
[----:B------:R-:W-:Y:S02]  /*5420*/  MOV R2, UR4 ;  /* 0x0000000400027c02 */ /* 0x000fe40008000f00 */
[----:B--2---:R-:W-:Y:S02]  /*5430*/  MOV R3, UR4 ;  /* 0x0000000400037c02 */ /* 0x004fe40008000f00 */
[----:B------:R-:W-:-:S07]  /*5440*/  MOV R0, UR5 ;  /* 0x0000000500007c02 */ /* 0x000fce0008000f00 */
.L_x_79:
[----:B--2---:R2:W3:Y:S02]  /*5450*/  SYNCS.PHASECHK.TRANS64.TRYWAIT P0, [R0+URZ+0x30], R3 ;  /* 0x00003003000075a7 */ /* 0x0044e400080011ff */
[----:B---3--:R-:W-:Y:S05]  /*5460*/  @!P0 NANOSLEEP.SYNCS 0x989680 ;  /* 0x009896800000895d */ /* 0x008fea0003900000 */
[----:B------:R-:W3:Y:S02]  /*5470*/  @!P0 SYNCS.PHASECHK.TRANS64 P0, [R0+URZ+0x30], R3 ;  /* 0x00003003000085a7 */ /* 0x000ee400080010ff */
[----:B---3--:R-:W-:Y:S05]  /*5480*/  @!P0 BRA `(.L_x_79) ;  /* 0xfffffffc00f08947 */ /* 0x008fea000383ffff */
[----:B------:R-:W-:Y:S05]  /*5490*/  BRA `(.L_x_80) ;  /* 0xffffffc400bc7947 */ /* 0x000fea000383ffff */
.L_x_35:
[----:B---3--:R-:W-:-:S07]  /*54a0*/  MOV R0, UR12 ;  /* 0x0000000c00007c02 */ /* 0x008fce0008000f00 */
.L_x_81:
[----:B---3--:R3:W4:Y:S02]  /*54b0*/  SYNCS.PHASECHK.TRANS64.TRYWAIT P0, [R0+URZ+0x80], RZ ;  /* 0x000080ff000075a7 */ /* 0x00872400080011ff */
[----:B----4-:R-:W-:Y:S05]  /*54c0*/  @!P0 NANOSLEEP.SYNCS 0x989680 ;  /* 0x009896800000895d */ /* 0x010fea0003900000 */
[----:B------:R-:W4:Y:S02]  /*54d0*/  @!P0 SYNCS.PHASECHK.TRANS64 P0, [R0+URZ+0x80], RZ ;  /* 0x000080ff000085a7 */ /* 0x000f2400080010ff */
[----:B----4-:R-:W-:Y:S05]  /*54e0*/  @!P0 BRA `(.L_x_81) ;  /* 0xfffffffc00f08947 */ /* 0x010fea000383ffff */
[----:B------:R-:W-:Y:S05]  /*54f0*/  BRA `(.L_x_82) ;  /* 0xffffffc400d47947 */ /* 0x000fea000383ffff */
.L_x_38:
[----:B------:R-:W-:Y:S02]  /*5500*/  MOV R2, UR18 ;  /* 0x0000001200027c02 */ /* 0x000fe40008000f00 */
[-C--:B------:R-:W-:Y:S02]  /*5510*/  MOV R8, R3.reuse ;  /* 0x0000000300087202 */ /* 0x080fe40000000f00 */
[----:B------:R-:W-:-:S07]  /*5520*/  MOV R9, R3 ;  /* 0x0000000300097202 */ /* 0x000fce0000000f00 */
.L_x_83:
[----:B--2---:R2:W3:Y:S02]  /*5530*/  SYNCS.PHASECHK.TRANS64.TRYWAIT P0, [R2+URZ+0x70], R9 ;  /* 0x00007009020075a7 */ /* 0x0044e400080011ff */
[----:B---3--:R-:W-:Y:S05]  /*5540*/  @!P0 NANOSLEEP.SYNCS 0x989680 ;  /* 0x009896800000895d */ /* 0x008fea0003900000 */
[----:B------:R-:W3:Y:S02]  /*5550*/  @!P0 SYNCS.PHASECHK.TRANS64 P0, [R2+URZ+0x70], R9 ;  /* 0x00007009020085a7 */ /* 0x000ee400080010ff */
[----:B---3--:R-:W-:Y:S05]  /*5560*/  @!P0 BRA `(.L_x_83) ;  /* 0xfffffffc00f08947 */ /* 0x008fea000383ffff */
[----:B------:R-:W-:Y:S05]  /*5570*/  BRA `(.L_x_37) ;  /* 0xffffffcc00007947 */ /* 0x000fea000383ffff */
.L_x_40:
[----:B------:R-:W-:Y:S02]  /*5580*/  MOV R8, UR25 ;  /* 0x0000001900087c02 */ /* 0x000fe40008000f00 */
[----:B------:R-:W-:Y:S02]  /*5590*/  MOV R9, UR25 ;  /* 0x0000001900097c02 */ /* 0x000fe40008000f00 */
[----:B------:R-:W-:Y:S07]  /*55a0*/  MOV R2, UR13 ;  /* 0x0000000d00027c02 */ /* 0x000fee0008000f00 */
.L_x_84:
[----:B--2---:R2:W3:Y:S02]  /*55b0*/  SYNCS.PHASECHK.TRANS64.TRYWAIT P1, [R2+URZ], R9 ;  /* 0x00000009020075a7 */ /* 0x0044e400080211ff */
[----:B---3--:R-:W-:Y:S05]  /*55c0*/  @!P1 NANOSLEEP.SYNCS 0x989680 ;  /* 0x009896800000995d */ /* 0x008fea0003900000 */
[----:B------:R-:W3:Y:S02]  /*55d0*/  @!P1 SYNCS.PHASECHK.TRANS64 P1, [R2+URZ], R9 ;  /* 0x00000009020095a7 */ /* 0x000ee400080210ff */
[----:B---3--:R-:W-:Y:S05]  /*55e0*/  @!P1 BRA `(.L_x_84) ;  /* 0xfffffffc00f09947 */ /* 0x008fea000383ffff */
[----:B------:R-:W-:Y:S05]  /*55f0*/  BRA `(.L_x_39) ;  /* 0xffffffcc00747947 */ /* 0x000fea000383ffff */
.L_x_42:
[-C--:B------:R-:W-:Y:S02]  /*5600*/  MOV R8, R2.reuse ;  /* 0x0000000200087202 */ /* 0x080fe40000000f00 */
[----:B------:R-:W-:-:S07]  /*5610*/  MOV R9, R2 ;  /* 0x0000000200097202 */ /* 0x000fce0000000f00 */
.L_x_85:
[----:B--2---:R2:W3:Y:S02]  /*5620*/  SYNCS.PHASECHK.TRANS64.TRYWAIT P0, [R3+URZ+0x80], R9 ;  /* 0x00008009030075a7 */ /* 0x0044e400080011ff */
[----:B---3--:R-:W-:Y:S05]  /*5630*/  @!P0 NANOSLEEP.SYNCS 0x989680 ;  /* 0x009896800000895d */ /* 0x008fea0003900000 */
[----:B------:R-:W3:Y:S02]  /*5640*/  @!P0 SYNCS.PHASECHK.TRANS64 P0, [R3+URZ+0x80], R9 ;  /* 0x00008009030085a7 */ /* 0x000ee400080010ff */
[----:B---3--:R-:W-:Y:S05]  /*5650*/  @!P0 BRA `(.L_x_85) ;  /* 0xfffffffc00f08947 */ /* 0x008fea000383ffff */
[----:B------:R-:W-:Y:S05]  /*5660*/  BRA `(.L_x_86) ;  /* 0xffffffcc00f47947 */ /* 0x000fea000383ffff */
.L_x_44:
[----:B------:R-:W-:-:S07]  /*5670*/  MOV R5, R4 ;  /* 0x0000000400057202 */ /* 0x000fce0000000f00 */
.L_x_87:
[----:B---3--:R3:W4:Y:S02]  /*5680*/  SYNCS.PHASECHK.TRANS64.TRYWAIT P0, [R2+URZ+0x70], R5 ;  /* 0x00007005020075a7 */ /* 0x00872400080011ff */
[----:B----4-:R-:W-:Y:S05]  /*5690*/  @!P0 NANOSLEEP.SYNCS 0x989680 ;  /* 0x009896800000895d */ /* 0x010fea0003900000 */
[----:B------:R-:W4:Y:S02]  /*56a0*/  @!P0 SYNCS.PHASECHK.TRANS64 P0, [R2+URZ+0x70], R5 ;  /* 0x00007005020085a7 */ /* 0x000f2400080010ff */
[----:B----4-:R-:W-:Y:S05]  /*56b0*/  @!P0 BRA `(.L_x_87) ;  /* 0xfffffffc00f08947 */ /* 0x010fea000383ffff */
[----:B------:R-:W-:Y:S05]  /*56c0*/  BRA `(.L_x_34) ;  /* 0xffffffd0003c7947 */ /* 0x000fea000383ffff */
.L_x_50:
[----:B-1----:R1:W2:Y:S02]  /*56d0*/  SYNCS.PHASECHK.TRANS64.TRYWAIT P0, [R3+URZ+0x80], RZ ;  /* 0x000080ff030075a7 */ /* 0x0022a400080011ff */
[----:B--2---:R-:W-:Y:S05]  /*56e0*/  @!P0 NANOSLEEP.SYNCS 0x989680 ;  /* 0x009896800000895d */ /* 0x004fea0003900000 */
[----:B------:R-:W2:Y:S02]  /*56f0*/  @!P0 SYNCS.PHASECHK.TRANS64 P0, [R3+URZ+0x80], RZ ;  /* 0x000080ff030085a7 */ /* 0x000ea400080010ff */
[----:B--2---:R-:W-:Y:S05]  /*5700*/  @!P0 BRA `(.L_x_50) ;  /* 0xfffffffc00f08947 */ /* 0x004fea000383ffff */
[----:B------:R-:W-:Y:S05]  /*5710*/  BRA `(.L_x_88) ;  /* 0xffffffd400107947 */ /* 0x000fea000383ffff */
.L_x_52:
[----:B------:R-:W-:-:S07]  /*5720*/  MOV R4, R5 ;  /* 0x0000000500047202 */ /* 0x000fce0000000f00 */
.L_x_89:
[----:B--2---:R2:W3:Y:S02]  /*5730*/  SYNCS.PHASECHK.TRANS64.TRYWAIT P1, [R52+URZ+0x60], R5 ;  /* 0x00006005340075a7 */ /* 0x0044e400080211ff */
[----:B---3--:R-:W-:Y:S05]  /*5740*/  @!P1 NANOSLEEP.SYNCS 0x989680 ;  /* 0x009896800000995d */ /* 0x008fea0003900000 */
[----:B------:R-:W3:Y:S02]  /*5750*/  @!P1 SYNCS.PHASECHK.TRANS64 P1, [R52+URZ+0x60], R5 ;  /* 0x00006005340095a7 */ /* 0x000ee400080210ff */
[----:B---3--:R-:W-:Y:S05]  /*5760*/  @!P1 BRA `(.L_x_89) ;  /* 0xfffffffc00f09947 */ /* 0x008fea000383ffff */
[----:B------:R-:W-:Y:S05]  /*5770*/  BRA `(.L_x_90) ;  /* 0xffffffd800047947 */ /* 0x000fea000383ffff */
.L_x_60:
[-C--:B------:R-:W-:Y:S02]  /*5780*/  MOV R6, R4.reuse ;  /* 0x0000000400067202 */ /* 0x080fe40000000f00 */
[----:B------:R-:W-:-:S07]  /*5790*/  MOV R7, R4 ;  /* 0x0000000400077202 */ /* 0x000fce0000000f00 */
.L_x_91:
[----:B--2---:R2:W3:Y:S02]  /*57a0*/  SYNCS.PHASECHK.TRANS64.TRYWAIT P0, [R5+URZ+0x80], R7 ;  /* 0x00008007050075a7 */ /* 0x0044e400080011ff */
[----:B---3--:R-:W-:Y:S05]  /*57b0*/  @!P0 NANOSLEEP.SYNCS 0x989680 ;  /* 0x009896800000895d */ /* 0x008fea0003900000 */
[----:B------:R-:W3:Y:S02]  /*57c0*/  @!P0 SYNCS.PHASECHK.TRANS64 P0, [R5+URZ+0x80], R7 ;  /* 0x00008007050085a7 */ /* 0x000ee400080010ff */
[----:B---3--:R-:W-:Y:S05]  /*57d0*/  @!P0 BRA `(.L_x_91) ;  /* 0xfffffffc00f08947 */ /* 0x008fea000383ffff */
[----:B------:R-:W-:Y:S05]  /*57e0*/  BRA `(.L_x_92) ;  /* 0xfffffff400187947 */ /* 0x000fea000383ffff */
        .weak           $__internal_0_$__cuda_sm10x_tcgen05_guardrail_trap_col_being_dealloced_not_returned_by_alloc
        .type           $__internal_0_$__cuda_sm10x_tcgen05_guardrail_trap_col_being_dealloced_not_returned_by_alloc,@function
        .size           $__internal_0_$__cuda_sm10x_tcgen05_guardrail_trap_col_being_dealloced_not_returned_by_alloc,($__internal_1_$__cuda_sm10x_tcgen05_guardrail_trap_phase_invalid_during_alloc - $__internal_0_$__cuda_sm10x_tcgen05_guardrail_trap_col_being_dealloced_not_returned_by_alloc)
$__internal_0_$__cuda_sm10x_tcgen05_guardrail_trap_col_being_dealloced_not_returned_by_alloc:
[----:B------:R-:W-:Y:S05]  /*57f0*/  BPT.TRAP 0x1 ;  /* 0x000000040000795c */ /* 0x000fea0000300000 */
[----:B------:R-:W-:-:S04]  /*5800*/  HFMA2 R3, -RZ, RZ, 0, 0 ;  /* 0x00000000ff037431 */ /* 0x000fc800000001ff */
[----:B------:R-:W-:Y:S05]  /*5810*/  RET.REL.NODEC R2 `(kernel_cutlass_kernel_cudnngrouped_gemmgrouped_gemm_swiglugrouped_gemm_swiglu_quantBlockScaledContiguousGroupedGemmKernel_object_at__TiledMMA_ThrLayoutVMNK11110000_PermutationMNK____MMAAt_0) ;  /* 0xffffffa402f87950 */ /* 0x000fea0003c3ffff */
        .weak           $__internal_1_$__cuda_sm10x_tcgen05_guardrail_trap_phase_invalid_during_alloc
        .type           $__internal_1_$__cuda_sm10x_tcgen05_guardrail_trap_phase_invalid_during_alloc,@function
        .size           $__internal_1_$__cuda_sm10x_tcgen05_guardrail_trap_phase_invalid_during_alloc,($__internal_2_$__cuda_sm10x_tcgen05_guardrail_trap_unallocated_columns_being_dealloced - $__internal_1_$__cuda_sm10x_tcgen05_guardrail_trap_phase_invalid_during_alloc)
$__internal_1_$__cuda_sm10x_tcgen05_guardrail_trap_phase_invalid_during_alloc:
[----:B------:R-:W-:Y:S05]  /*5820*/  BPT.TRAP 0x1 ;  /* 0x000000040000795c */ /* 0x000fea0000300000 */
[----:B------:R-:W-:-:S04]  /*5830*/  MOV R3, 0x0 ;  /* 0x0000000000037802 */ /* 0x000fc80000000f00 */
[----:B------:R-:W-:Y:S05]  /*5840*/  RET.REL.NODEC R2 `(kernel_cutlass_kernel_cudnngrouped_gemmgrouped_gemm_swiglugrouped_gemm_swiglu_quantBlockScaledContiguousGroupedGemmKernel_object_at__TiledMMA_ThrLayoutVMNK11110000_PermutationMNK____MMAAt_0) ;  /* 0xffffffa402ec7950 */ /* 0x000fea0003c3ffff */
        .weak           $__internal_2_$__cuda_sm10x_tcgen05_guardrail_trap_unallocated_columns_being_dealloced
        .type           $__internal_2_$__cuda_sm10x_tcgen05_guardrail_trap_unallocated_columns_being_dealloced,@function
        .size           $__internal_2_$__cuda_sm10x_tcgen05_guardrail_trap_unallocated_columns_being_dealloced,(.L_x_96 - $__internal_2_$__cuda_sm10x_tcgen05_guardrail_trap_unallocated_columns_being_dealloced)
$__internal_2_$__cuda_sm10x_tcgen05_guardrail_trap_unallocated_columns_being_dealloced:
[----:B------:R-:W-:Y:S05]  /*5850*/  BPT.TRAP 0x1 ;  /* 0x000000040000795c */ /* 0x000fea0000300000 */
[----:B------:R-:W-:-:S04]  /*5860*/  HFMA2 R3, -RZ, RZ, 0, 0 ;  /* 0x00000000ff037431 */ /* 0x000fc800000001ff */
[----:B------:R-:W-:Y:S05]  /*5870*/  RET.REL.NODEC R2 `(kernel_cutlass_kernel_cudnngrouped_gemmgrouped_gemm_swiglugrouped_gemm_swiglu_quantBlockScaledContiguousGroupedGemmKernel_object_at__TiledMMA_ThrLayoutVMNK11110000_PermutationMNK____MMAAt_0) ;  /* 0xffffffa402e07950 */ /* 0x000fea0003c3ffff */
.L_x_93:
[----:B------:R-:W-:-:S00]  /*5880*/  BRA `(.L_x_93) ;  /* 0xfffffffc00fc7947 */ /* 0x000fc0000383ffff */
[----:B------:R-:W-:-:S00]  /*5890*/  NOP ;  /* 0x0000000000007918 */ /* 0x000fc00000000000 */
        /* <DEDUP_REMOVED lines=14> */
.L_x_96:


//--------------------- .nv.shared.kernel_cutlass_kernel_cudnngrouped_gemmgrouped_gemm_swiglugrouped_gemm_swiglu_quantBlockScaledContiguousGroupedGemmKernel_object_at__TiledMMA_ThrLayoutVMNK11110000_PermutationMNK____MMAAt_0 --------------------------
	.section	.nv.shared.kernel_cutlass_kernel_cudnngrouped_gemmgrouped_gemm_swiglugrouped_gemm_swiglu_quantBlockScaledContiguousGroupedGemmKernel_object_at__TiledMMA_ThrLayoutVMNK11110000_PermutationMNK____MMAAt_0,"aw",@nobits
	.sectionflags	@""
	.align	1024
	.zero		1024


//--------------------- .nv.shared.reserved.0     --------------------------
	.section	.nv.shared.reserved.0,"aw",@nobits
	.align	8
	.weak		__nv_reservedSMEM_offset_0_alias
	.size		__nv_reservedSMEM_offset_0_alias, 0, 64
	.other		__nv_reservedSMEM_offset_0_alias,@"STO_CUDA_RESERVED_SHARED STV_DEFAULT"
__nv_reservedSMEM_offset_0_alias:
	.zero		0
.nv.shared.reserved.0:
	.zero		64
	.weak		__nv_reservedSMEM_allocation_phase
	.type		__nv_reservedSMEM_allocation_phase,@object
	.size		__nv_reservedSMEM_allocation_phase,(.L_0 - __nv_reservedSMEM_allocation_phase)
__nv_reservedSMEM_allocation_phase:
	.zero		1
.L_0:
	.zero		7
	.weak		__nv_reservedSMEM_devtool_atexit_pc
	.type		__nv_reservedSMEM_devtool_atexit_pc,@object
	.size		__nv_reservedSMEM_devtool_atexit_pc,(__nv_reservedSMEM_allocation_mask - __nv_reservedSMEM_devtool_atexit_pc)
__nv_reservedSMEM_devtool_atexit_pc:
	.zero		8
	.weak		__nv_reservedSMEM_allocation_mask
	.type		__nv_reservedSMEM_allocation_mask,@object
	.size		__nv_reservedSMEM_allocation_mask,(.L_2 - __nv_reservedSMEM_allocation_mask)
__nv_reservedSMEM_allocation_mask:
	.zero		4
.L_2:


//--------------------- .nv.constant0.kernel_cutlass_kernel_cudnngrouped_gemmgrouped_gemm_swiglugrouped_gemm_swiglu_quantBlockScaledContiguousGroupedGemmKernel_object_at__TiledMMA_ThrLayoutVMNK11110000_PermutationMNK____MMAAt_0 --------------------------
	.section	.nv.constant0.kernel_cutlass_kernel_cudnngrouped_gemmgrouped_gemm_swiglugrouped_gemm_swiglu_quantBlockScaledContiguousGroupedGemmKernel_object_at__TiledMMA_ThrLayoutVMNK11110000_PermutationMNK____MMAAt_0,"a",@progbits
	.sectionflags	@""
	.align	4
.nv.constant0.kernel_cutlass_kernel_cudnngrouped_gemmgrouped_gemm_swiglugrouped_gemm_swiglu_quantBlockScaledContiguousGroupedGemmKernel_object_at__TiledMMA_ThrLayoutVMNK11110000_PermutationMNK____MMAAt_0:
	.zero		1924


//--------------------- SYMBOLS --------------------------

	.type		.nv.reservedSmem.offset0,@object
	.size		.nv.reservedSmem.offset0,0x4
	.type		.nv.reservedSmem.cap,@object
	.size		.nv.reservedSmem.cap,0x4
